def gluon_tcgen05(
    a_ptr,
    b_ptr,
    c_ptr,
    M,
    N,
    K,
    stride_am,
    stride_bk,
    stride_cm,
    BLOCK_M: gl.constexpr,
    BLOCK_N: gl.constexpr,
    BLOCK_K: gl.constexpr,
    DTYPE: gl.constexpr,
    A_LAYOUT: gl.constexpr,
    B_LAYOUT: gl.constexpr,
    C_LAYOUT: gl.constexpr,
    B_SHAPE: gl.constexpr,
    TMEM_LAYOUT: gl.constexpr,
    TMEM_REG: gl.constexpr,
    TRANS_B: gl.constexpr,
    NUM_BUFFERS: gl.constexpr,
):
    a_desc = tma.make_tensor_descriptor(
        a_ptr, [M, K], [stride_am, 1], [BLOCK_M, BLOCK_K], A_LAYOUT
    )
    b_desc = tma.make_tensor_descriptor(
        b_ptr,
        [N, K] if TRANS_B else [K, N],
        [stride_bk, 1],
        B_SHAPE,
        B_LAYOUT,
    )
    c_desc = tma.make_tensor_descriptor(
        c_ptr, [M, N], [stride_cm, 1], [BLOCK_M, BLOCK_N], C_LAYOUT
    )

    a_bufs = gl.allocate_shared_memory(
        DTYPE, [NUM_BUFFERS, BLOCK_M, BLOCK_K], A_LAYOUT
    )
    b_bufs = gl.allocate_shared_memory(DTYPE, [NUM_BUFFERS] + B_SHAPE, B_LAYOUT)

    pid_m = gl.program_id(0)
    pid_n = gl.program_id(1)
    off_m = pid_m * BLOCK_M
    off_n = pid_n * BLOCK_N

    tma_bars = gl.allocate_shared_memory(
        gl.int64, [NUM_BUFFERS, 1], mbarrier.MBarrierLayout()
    )
    mma_bars = gl.allocate_shared_memory(
        gl.int64, [NUM_BUFFERS, 1], mbarrier.MBarrierLayout()
    )
    for i in gl.static_range(NUM_BUFFERS):
        mbarrier.init(tma_bars.index(i), count=1)
        mbarrier.init(mma_bars.index(i), count=1)

    acc_tmem = allocate_tensor_memory(gl.float32, [BLOCK_M, BLOCK_N], TMEM_LAYOUT)
    idx = 0
    phase = 0
    use_acc = False
    for k in range(0, K, BLOCK_K):
        a = a_bufs.index(idx)
        b = b_bufs.index(idx)
        tma_bar = tma_bars.index(idx)
        mma_bar = mma_bars.index(idx)
        mbarrier.expect(
            tma_bar, a_desc.block_type.nbytes + b_desc.block_type.nbytes
        )
        tma.async_copy_global_to_shared(a_desc, [off_m, k], tma_bar, a)
        tma.async_copy_global_to_shared(
            b_desc, [off_n, k] if TRANS_B else [k, off_n], tma_bar, b
        )
        mbarrier.wait(tma_bar, phase=phase)

        if TRANS_B:
            b = b.permute((1, 0))
        tcgen05_mma(a, b, acc_tmem, use_acc=use_acc)
        tcgen05_commit(mma_bar)
        mbarrier.wait(mma_bar, phase=phase)
        use_acc = True

        idx += 1
        if idx == NUM_BUFFERS:
            idx = 0
            phase ^= 1

    for i in gl.static_range(NUM_BUFFERS):
        mbarrier.invalidate(tma_bars.index(i))
        mbarrier.invalidate(mma_bars.index(i))

    acc = acc_tmem.load(TMEM_REG)
    c_smem = gl.allocate_shared_memory(DTYPE, [BLOCK_M, BLOCK_N], C_LAYOUT)
    c_smem.store(acc.to(DTYPE))
    fence_async_shared()
    tma.async_copy_shared_to_global(c_desc, [off_m, off_n], c_smem)
    tma.store_wait(pendings=0)

# config = {"BLOCK_K": 32, "BLOCK_M": 64, "BLOCK_N": 64, "arch": "sm_100", "dtype": "bf16", "num_buffers": 1, "num_warps": 8, "trans_b": 0}
# arch = sm_100


// ===== COMPILED SASS (sm_100a) =====

	.target	sm_100a

	.elftype	@"ET_EXEC"


//--------------------- .note.nv.tkinfo           --------------------------
	.section	.note.nv.tkinfo,"",@"SHT_NOTE"
	.sectionflags	@"SHF_NOTE_NV_TKINFO"
	.tkinfo
        /*0018*/ 	.word	0x00000081
        /*0030*/ 	.string	""
        /*0030*/ 	.string	"ptxas-blackwell"
        /*0030*/ 	.string	"Cuda compilation tools, release 12.9, V12.9.86"
        /*0030*/ 	.string	"Build cuda_12.9.r12.9/compiler.36037853_0"
        /*0030*/ 	.string	"-v  -suppress-debug-info  -lineinfo  -arch sm_100a "



//--------------------- .note.nv.cuver            --------------------------
	.section	.note.nv.cuver,"",@"SHT_NOTE"
	.sectionflags	@"SHF_NOTE_NV_CUVER"
        /*0018*/ 	.short	0x0001
        /*001a*/ 	.short	0x0064
        /*001c*/ 	.short	0x0001
        /*001e*/ 	.short	0x0000
        /*0020*/ 	.short	0x0001
        /*0022*/ 	.short	0x0000


//--------------------- .nv.info                  --------------------------
	.section	.nv.info,"",@"SHT_CUDA_INFO"
	.align	4


	//----- nvinfo : EIATTR_REGCOUNT
	.align		4
        /*0000*/ 	.byte	0x04, 0x2f
        /*0002*/ 	.short	(.L_4 - .L_3)
	.align		4
.L_3:
        /*0004*/ 	.word	index@(gluon_tcgen05)
        /*0008*/ 	.word	0x00000019


	//----- nvinfo : EIATTR_FRAME_SIZE
	.align		4
.L_4:
        /*000c*/ 	.byte	0x04, 0x11
        /*000e*/ 	.short	(.L_6 - .L_5)
	.align		4
.L_5:
        /*0010*/ 	.word	index@($__internal_2_$__cuda_sm10x_tcgen05_guardrail_trap_unallocated_columns_being_dealloced)
        /*0014*/ 	.word	0x00000000


	//----- nvinfo : EIATTR_FRAME_SIZE
	.align		4
.L_6:
        /*0018*/ 	.byte	0x04, 0x11
        /*001a*/ 	.short	(.L_8 - .L_7)
	.align		4
.L_7:
        /*001c*/ 	.word	index@($__internal_1_$__cuda_sm10x_tcgen05_guardrail_trap_phase_invalid_during_alloc)
        /*0020*/ 	.word	0x00000000


	//----- nvinfo : EIATTR_FRAME_SIZE
	.align		4
.L_8:
        /*0024*/ 	.byte	0x04, 0x11
        /*0026*/ 	.short	(.L_10 - .L_9)
	.align		4
.L_9:
        /*0028*/ 	.word	index@($__internal_0_$__cuda_sm10x_tcgen05_guardrail_trap_col_being_dealloced_not_returned_by_alloc)
        /*002c*/ 	.word	0x00000000


	//----- nvinfo : EIATTR_FRAME_SIZE
	.align		4
.L_10:
        /*0030*/ 	.byte	0x04, 0x11
        /*0032*/ 	.short	(.L_12 - .L_11)
	.align		4
.L_11:
        /*0034*/ 	.word	index@(gluon_tcgen05)
        /*0038*/ 	.word	0x00000000


	//----- nvinfo : EIATTR_MIN_STACK_SIZE
	.align		4
.L_12:
        /*003c*/ 	.byte	0x04, 0x12
        /*003e*/ 	.short	(.L_14 - .L_13)
	.align		4
.L_13:
        /*0040*/ 	.word	index@(gluon_tcgen05)
        /*0044*/ 	.word	0x00000000
.L_14:


//--------------------- .nv.info.gluon_tcgen05    --------------------------
	.section	.nv.info.gluon_tcgen05,"",@"SHT_CUDA_INFO"
	.sectionflags	@""
	.align	4


	//----- nvinfo : EIATTR_CUDA_API_VERSION
	.align		4
        /*0000*/ 	.byte	0x04, 0x37
        /*0002*/ 	.short	(.L_16 - .L_15)
.L_15:
        /*0004*/ 	.word	0x00000081


	//----- nvinfo : EIATTR_KPARAM_INFO
	.align		4
.L_16:
        /*0008*/ 	.byte	0x04, 0x17
        /*000a*/ 	.short	(.L_18 - .L_17)
.L_17:
        /*000c*/ 	.word	0x00000000
        /*0010*/ 	.short	0x000a
        /*0012*/ 	.short	0x0048
        /*0014*/ 	.byte	0x00, 0xf4, 0x21, 0x00


	//----- nvinfo : EIATTR_KPARAM_INFO
	.align		4
.L_18:
        /*0018*/ 	.byte	0x04, 0x17
        /*001a*/ 	.short	(.L_20 - .L_19)
.L_19:
        /*001c*/ 	.word	0x00000000
        /*0020*/ 	.short	0x0009
        /*0022*/ 	.short	0x0040
        /*0024*/ 	.byte	0x00, 0xf4, 0x21, 0x00


	//----- nvinfo : EIATTR_KPARAM_INFO
	.align		4
.L_20:
        /*0028*/ 	.byte	0x04, 0x17
        /*002a*/ 	.short	(.L_22 - .L_21)
.L_21:
        /*002c*/ 	.word	0x00000000
        /*0030*/ 	.short	0x0008
        /*0032*/ 	.short	0x0038
        /*0034*/ 	.byte	0x00, 0xf0, 0x21, 0x00


	//----- nvinfo : EIATTR_KPARAM_INFO
	.align		4
.L_22:
        /*0038*/ 	.byte	0x04, 0x17
        /*003a*/ 	.short	(.L_24 - .L_23)
.L_23:
        /*003c*/ 	.word	0x00000000
        /*0040*/ 	.short	0x0007
        /*0042*/ 	.short	0x0030
        /*0044*/ 	.byte	0x00, 0xf0, 0x21, 0x00


	//----- nvinfo : EIATTR_KPARAM_INFO
	.align		4
.L_24:
        /*0048*/ 	.byte	0x04, 0x17
        /*004a*/ 	.short	(.L_26 - .L_25)
.L_25:
        /*004c*/ 	.word	0x00000000
        /*0050*/ 	.short	0x0006
        /*0052*/ 	.short	0x0028
        /*0054*/ 	.byte	0x00, 0xf0, 0x21, 0x00


	//----- nvinfo : EIATTR_KPARAM_INFO
	.align		4
.L_26:
        /*0058*/ 	.byte	0x04, 0x17
        /*005a*/ 	.short	(.L_28 - .L_27)
.L_27:
        /*005c*/ 	.word	0x00000000
        /*0060*/ 	.short	0x0005
        /*0062*/ 	.short	0x0020
        /*0064*/ 	.byte	0x00, 0xf0, 0x11, 0x00


	//----- nvinfo : EIATTR_KPARAM_INFO
	.align		4
.L_28:
        /*0068*/ 	.byte	0x04, 0x17
        /*006a*/ 	.short	(.L_30 - .L_29)
.L_29:
        /*006c*/ 	.word	0x00000000
        /*0070*/ 	.short	0x0004
        /*0072*/ 	.short	0x001c
        /*0074*/ 	.byte	0x00, 0xf0, 0x11, 0x00


	//----- nvinfo : EIATTR_KPARAM_INFO
	.align		4
.L_30:
        /*0078*/ 	.byte	0x04, 0x17
        /*007a*/ 	.short	(.L_32 - .L_31)
.L_31:
        /*007c*/ 	.word	0x00000000
        /*0080*/ 	.short	0x0003
        /*0082*/ 	.short	0x0018
        /*0084*/ 	.byte	0x00, 0xf0, 0x11, 0x00


	//----- nvinfo : EIATTR_KPARAM_INFO
	.align		4
.L_32:
        /*0088*/ 	.byte	0x04, 0x17
        /*008a*/ 	.short	(.L_34 - .L_33)
.L_33:
        /*008c*/ 	.word	0x00000000
        /*0090*/ 	.short	0x0002
        /*0092*/ 	.short	0x0010
        /*0094*/ 	.byte	0x00, 0xf4, 0x21, 0x00


	//----- nvinfo : EIATTR_KPARAM_INFO
	.align		4
.L_34:
        /*0098*/ 	.byte	0x04, 0x17
        /*009a*/ 	.short	(.L_36 - .L_35)
.L_35:
        /*009c*/ 	.word	0x00000000
        /*00a0*/ 	.short	0x0001
        /*00a2*/ 	.short	0x0008
        /*00a4*/ 	.byte	0x00, 0xf4, 0x21, 0x00


	//----- nvinfo : EIATTR_KPARAM_INFO
	.align		4
.L_36:
        /*00a8*/ 	.byte	0x04, 0x17
        /*00aa*/ 	.short	(.L_38 - .L_37)
.L_37:
        /*00ac*/ 	.word	0x00000000
        /*00b0*/ 	.short	0x0000
        /*00b2*/ 	.short	0x0000
        /*00b4*/ 	.byte	0x00, 0xf4, 0x21, 0x00


	//----- nvinfo : EIATTR_AT_ENTRY_FRAGMENTS
	.align		4
.L_38:
        /*00b8*/ 	.byte	0x04, 0x4f
        /*00ba*/ 	.short	(.L_40 - .L_39)


	//   ....[0]....
.L_39:
        /*00bc*/ 	.word	0x00000004


	//----- nvinfo : EIATTR_RESERVED_SMEM_USED
	.align		4
.L_40:
        /*00c0*/ 	.byte	0x01, 0x41
	.zero		2


	//----- nvinfo : EIATTR_SPARSE_MMA_MASK
	.align		4
        /*00c4*/ 	.byte	0x03, 0x50
        /*00c6*/ 	.short	0x0000


	//----- nvinfo : EIATTR_TCGEN05_1CTA_USED
	.align		4
        /*00c8*/ 	.byte	0x01, 0x51
	.zero		2


	//----- nvinfo : EIATTR_MAXREG_COUNT
	.align		4
        /*00cc*/ 	.byte	0x03, 0x1b
        /*00ce*/ 	.short	0x00ff


	//----- nvinfo : EIATTR_NUM_BARRIERS
	.align		4
        /*00d0*/ 	.byte	0x02, 0x4c
        /*00d2*/ 	.byte	0x01
	.zero		1


	//----- nvinfo : EIATTR_INT_WARP_WIDE_INSTR_OFFSETS
	.align		4
        /*00d4*/ 	.byte	0x04, 0x31
        /*00d6*/ 	.short	(.L_42 - .L_41)


	//   ....[0]....
.L_41:
        /*00d8*/ 	.word	0x00001750


	//   ....[1]....
        /*00dc*/ 	.word	0x00001770


	//   ....[2]....
        /*00e0*/ 	.word	0x000017f0


	//   ....[3]....
        /*00e4*/ 	.word	0x00001910


	//   ....[4]....
        /*00e8*/ 	.word	0x00001920


	//   ....[5]....
        /*00ec*/ 	.word	0x00001930


	//   ....[6]....
        /*00f0*/ 	.word	0x00001940


	//   ....[7]....
        /*00f4*/ 	.word	0x00001b90


	//   ....[8]....
        /*00f8*/ 	.word	0x00001ba0


	//   ....[9]....
        /*00fc*/ 	.word	0x00001cc0


	//   ....[10]....
        /*0100*/ 	.word	0x00001cd0


	//   ....[11]....
        /*0104*/ 	.word	0x00001d20


	//   ....[12]....
        /*0108*/ 	.word	0x00001d60


	//   ....[13]....
        /*010c*/ 	.word	0x00001e90


	//   ....[14]....
        /*0110*/ 	.word	0x00001ea0


	//   ....[15]....
        /*0114*/ 	.word	0x00002120


	//   ....[16]....
        /*0118*/ 	.word	0x00002130


	//   ....[17]....
        /*011c*/ 	.word	0x00002410


	//   ....[18]....
        /*0120*/ 	.word	0x00002460


	//----- nvinfo : EIATTR_COOP_GROUP_MASK_REGIDS
	.align		4
.L_42:
        /*0124*/ 	.byte	0x04, 0x29
        /*0126*/ 	.short	(.L_44 - .L_43)


	//   ....[0]....
.L_43:
        /*0128*/ 	.word	0xffffffff


	//   ....[1]....
        /*012c*/ 	.word	0xffffffff


	//   ....[2]....
        /*0130*/ 	.word	0xffffffff


	//   ....[3]....
        /*0134*/ 	.word	0xffffffff


	//   ....[4]....
        /*0138*/ 	.word	0xffffffff


	//   ....[5]....
        /*013c*/ 	.word	0xffffffff


	//   ....[6]....
        /*0140*/ 	.word	0xffffffff


	//   ....[7]....
        /*0144*/ 	.word	0xffffffff


	//   ....[8]....
        /*0148*/ 	.word	0xffffffff


	//   ....[9]....
        /*014c*/ 	.word	0xffffffff


	//----- nvinfo : EIATTR_COOP_GROUP_INSTR_OFFSETS
	.align		4
.L_44:
        /*0150*/ 	.byte	0x04, 0x28
        /*0152*/ 	.short	(.L_46 - .L_45)


	//   ....[0]....
.L_45:
        /*0154*/ 	.word	0x00000050


	//   ....[1]....
        /*0158*/ 	.word	0x00000310


	//   ....[2]....
        /*015c*/ 	.word	0x00000500


	//   ....[3]....
        /*0160*/ 	.word	0x000009c0


	//   ....[4]....
        /*0164*/ 	.word	0x00000b00


	//   ....[5]....
        /*0168*/ 	.word	0x00000fb0


	//   ....[6]....
        /*016c*/ 	.word	0x000010f0


	//   ....[7]....
        /*0170*/ 	.word	0x000015e0


	//   ....[8]....
        /*0174*/ 	.word	0x000022a0


	//   ....[9]....
        /*0178*/ 	.word	0x00002510


	//----- nvinfo : EIATTR_VRC_CTA_INIT_COUNT
	.align		4
.L_46:
        /*017c*/ 	.byte	0x02, 0x4a
        /*017e*/ 	.byte	0x80
	.zero		1


	//----- nvinfo : EIATTR_MBARRIER_INSTR_OFFSETS
	.align		4
        /*0180*/ 	.byte	0x04, 0x39
        /*0182*/ 	.short	(.L_48 - .L_47)


	//   ....[0]....
.L_47:
        /*0184*/ 	.word	0x00001810
        /*0188*/ 	.word	0x000000ff
        /*018c*/ 	.word	0x00002000
        /*0190*/ 	.short	0x0100
        /*0192*/ 	.byte	0x08
	.zero		1


	//   ....[1]....
        /*0194*/ 	.word	0x00001820
        /*0198*/ 	.word	0x000000ff
        /*019c*/ 	.word	0x00002010
        /*01a0*/ 	.short	0x0100
        /*01a2*/ 	.byte	0x08
	.zero		1


	//   ....[2]....
        /*01a4*/ 	.word	0x00001ab0
        /*01a8*/ 	.word	0x000000ff
        /*01ac*/ 	.word	0x00002000
        /*01b0*/ 	.short	0x010a
        /*01b2*/ 	.byte	0x08
	.zero		1


	//   ....[3]....
        /*01b4*/ 	.word	0x00001bf0
        /*01b8*/ 	.word	0x000000ff
        /*01bc*/ 	.word	0x00002010
        /*01c0*/ 	.short	0x010a
        /*01c2*/ 	.byte	0x08
	.zero		1


	//   ....[4]....
        /*01c4*/ 	.word	0x00001dd0
        /*01c8*/ 	.word	0x000000ff
        /*01cc*/ 	.word	0x00002000
        /*01d0*/ 	.short	0x010a
        /*01d2*/ 	.byte	0x08
	.zero		1


	//   ....[5]....
        /*01d4*/ 	.word	0x00001ee0
        /*01d8*/ 	.word	0x000000ff
        /*01dc*/ 	.word	0x00002010
        /*01e0*/ 	.short	0x010a
        /*01e2*/ 	.byte	0x08
	.zero		1


	//   ....[6]....
        /*01e4*/ 	.word	0x00001f70
        /*01e8*/ 	.word	0x000000ff
        /*01ec*/ 	.word	0x00002000
        /*01f0*/ 	.short	0x0108
        /*01f2*/ 	.byte	0x08
	.zero		1


	//   ....[7]....
        /*01f4*/ 	.word	0x00001f80
        /*01f8*/ 	.word	0x000000ff
        /*01fc*/ 	.word	0x00002010
        /*0200*/ 	.short	0x0108
        /*0202*/ 	.byte	0x08
	.zero		1


	//   ....[8]....
        /*0204*/ 	.word	0x00002530
        /*0208*/ 	.word	0x000000ff
        /*020c*/ 	.word	0x00002000
        /*0210*/ 	.short	0x010a
        /*0212*/ 	.byte	0x08
	.zero		1


	//   ....[9]....
        /*0214*/ 	.word	0x00002560
        /*0218*/ 	.word	0x000000ff
        /*021c*/ 	.word	0x00002010
        /*0220*/ 	.short	0x010a
        /*0222*/ 	.byte	0x08
	.zero		1


	//   ....[10]....
        /*0224*/ 	.word	0x00002590
        /*0228*/ 	.word	0x000000ff
        /*022c*/ 	.word	0x00002000
        /*0230*/ 	.short	0x010a
        /*0232*/ 	.byte	0x08
	.zero		1


	//   ....[11]....
        /*0234*/ 	.word	0x000025c0
        /*0238*/ 	.word	0x000000ff
        /*023c*/ 	.word	0x00002010
        /*0240*/ 	.short	0x010a
        /*0242*/ 	.byte	0x08
	.zero		1


	//----- nvinfo : EIATTR_NUM_MBARRIERS
	.align		4
.L_48:
        /*0244*/ 	.byte	0x03, 0x38
        /*0246*/ 	.short	0x0002


	//----- nvinfo : EIATTR_EXIT_INSTR_OFFSETS
	.align		4
        /*0248*/ 	.byte	0x04, 0x1c
        /*024a*/ 	.short	(.L_50 - .L_49)


	//   ....[0]....
.L_49:
        /*024c*/ 	.word	0x00002520


	//----- nvinfo : EIATTR_REQNTID
	.align		4
.L_50:
        /*0250*/ 	.byte	0x04, 0x10
        /*0252*/ 	.short	(.L_52 - .L_51)
.L_51:
        /*0254*/ 	.word	0x00000100
        /*0258*/ 	.word	0x00000001
        /*025c*/ 	.word	0x00000001


	//----- nvinfo : EIATTR_CRS_STACK_SIZE
	.align		4
.L_52:
        /*0260*/ 	.byte	0x04, 0x1e
        /*0262*/ 	.short	(.L_54 - .L_53)
.L_53:
        /*0264*/ 	.word	0x00000000


	//----- nvinfo : EIATTR_CBANK_PARAM_SIZE
	.align		4
.L_54:
        /*0268*/ 	.byte	0x03, 0x19
        /*026a*/ 	.short	0x0050


	//----- nvinfo : EIATTR_PARAM_CBANK
	.align		4
        /*026c*/ 	.byte	0x04, 0x0a
        /*026e*/ 	.short	(.L_56 - .L_55)
	.align		4
.L_55:
        /*0270*/ 	.word	index@(.nv.constant0.gluon_tcgen05)
        /*0274*/ 	.short	0x0380
        /*0276*/ 	.short	0x0050


	//----- nvinfo : EIATTR_SW_WAR
	.align		4
.L_56:
        /*0278*/ 	.byte	0x04, 0x36
        /*027a*/ 	.short	(.L_58 - .L_57)
.L_57:
        /*027c*/ 	.word	0x00000008
.L_58:


//--------------------- .nv.compat                --------------------------
	.section	.nv.compat,"",@"SHT_CUDA_COMPAT_INFO"
	.align	4
        /*0000*/ 	.byte	0x02, 0x02, 0x02, 0x00, 0x02, 0x05, 0x05, 0x00, 0x02, 0x03, 0x03, 0x00, 0x02, 0x06, 0x01, 0x00


//--------------------- .nv.callgraph             --------------------------
	.section	.nv.callgraph,"",@"SHT_CUDA_CALLGRAPH"
	.align	4
	.sectionentsize	8
	.align		4
        /*0000*/ 	.word	0x00000000
	.align		4
        /*0004*/ 	.word	0xffffffff
	.align		4
        /*0008*/ 	.word	0x00000000
	.align		4
        /*000c*/ 	.word	0xfffffffe
	.align		4
        /*0010*/ 	.word	0x00000000
	.align		4
        /*0014*/ 	.word	0xfffffffd
	.align		4
        /*0018*/ 	.word	0x00000000
	.align		4
        /*001c*/ 	.word	0xfffffffc


//--------------------- .text.gluon_tcgen05       --------------------------
	.section	.text.gluon_tcgen05,"ax",@progbits
	.align	128
        .global         gluon_tcgen05
        .type           gluon_tcgen05,@function
        .size           gluon_tcgen05,(.L_x_73 - gluon_tcgen05)
        .other          gluon_tcgen05,@"STO_CUDA_ENTRY STV_DEFAULT"
gluon_tcgen05:
.text.gluon_tcgen05:
[----:B------:R-:W1:Y:S01]  /*0000*/  LDC R1, c[0x0][0x37c] ;  /* 0x0000df00ff017b82 */ /* 0x000e620000000800 */
[----:B------:R-:W2:Y:S02]  /*0010*/  S2R R0, SR_TID.X ;  /* 0x0000000000007919 */ /* 0x000ea40000002100 */
[----:B--2---:R-:W-:-:S13]  /*0020*/  ISETP.GE.U32.AND P2, PT, R0, 0x20, PT ;  /* 0x000000200000780c */ /* 0x004fda0003f46070 */
[----:B------:R-:W-:Y:S05]  /*0030*/  @P2 BRA `(.L_x_0) ;  /* 0x0000000000b82947 */ /* 0x000fea0003800000 */
[----:B------:R-:W2:Y:S01]  /*0040*/  S2UR UR6, SR_CgaCtaId ;  /* 0x00000000000679c3 */ /* 0x000ea20000008800 */
[----:B------:R-:W-:Y:S01]  /*0050*/  NOP ;  /* 0x0000000000007918 */ /* 0x000fe20000000000 */
[----:B------:R-:W-:Y:S02]  /*0060*/  UMOV UR4, 0x40 ;  /* 0x0000004000047882 */ /* 0x000fe40000000000 */
[----:B--2---:R-:W-:-:S09]  /*0070*/  ULEA UR4, UR6, UR4, 0x18 ;  /* 0x0000000406047291 */ /* 0x004fd2000f8ec0ff */
[----:B------:R-:W2:Y:S01]  /*0080*/  LDS.U8 R2, [UR4] ;  /* 0x00000004ff027984 */ /* 0x000ea20008000000 */
[----:B------:R-:W-:Y:S02]  /*0090*/  UMOV UR4, 0x400 ;  /* 0x0000040000047882 */ /* 0x000fe40000000000 */
[----:B------:R-:W-:Y:S01]  /*00a0*/  ULEA UR4, UR6, UR4, 0x18 ;  /* 0x0000000406047291 */ /* 0x000fe2000f8ec0ff */
[----:B--2---:R-:W-:-:S13]  /*00b0*/  ISETP.NE.AND P0, PT, R2, RZ, PT ;  /* 0x000000ff0200720c */ /* 0x004fda0003f05270 */
[----:B------:R-:W-:Y:S05]  /*00c0*/  @P0 BRA `(.L_x_1) ;  /* 0x00000000007c0947 */ /* 0x000fea0003800000 */
[----:B------:R-:W-:-:S13]  /*00d0*/  ELECT P0, URZ, PT ;  /* 0x0000000000ff782f */ /* 0x000fda0003800000 */
[----:B------:R-:W-:Y:S05]  /*00e0*/  @!P0 BRA `(.L_x_2) ;  /* 0x0000000000848947 */ /* 0x000fea0003800000 */
[----:B------:R-:W-:Y:S01]  /*00f0*/  UMOV UR5, 0x2 ;  /* 0x0000000200057882 */ /* 0x000fe20000000000 */
[----:B------:R-:W-:Y:S02]  /*0100*/  IMAD.MOV.U32 R5, RZ, RZ, 0x1 ;  /* 0x00000001ff057424 */ /* 0x000fe400078e00ff */
[----:B------:R-:W-:Y:S02]  /*0110*/  IMAD.MOV.U32 R3, RZ, RZ, 0x3 ;  /* 0x00000003ff037424 */ /* 0x000fe400078e00ff */
[----:B------:R-:W-:Y:S04]  /*0120*/  DEPBAR.LE SB2, 0x36 ;  /* 0x0000ad800000791a */ /* 0x000fe80000000000 */
[----:B------:R-:W2:Y:S02]  /*0130*/  UTCATOMSWS.FIND_AND_SET.ALIGN UP0, UR5, UR5 ;  /* 0x00000005000575e3 */ /* 0x000ea40008000800 */
[----:B--2---:R-:W-:-:S04]  /*0140*/  PLOP3.LUT P0, PT, PT, PT, UP0, 0x80, 0x8 ;  /* 0x000000000008781c */ /* 0x004fc80003f0f008 */
[----:B------:R-:W-:-:S04]  /*0150*/  SEL R2, RZ, 0xffffffff, !P0 ;  /* 0xffffffffff027807 */ /* 0x000fc80004000000 */
[----:B------:R-:W-:Y:S01]  /*0160*/  ISETP.NE.AND P0, PT, R2, RZ, PT ;  /* 0x000000ff0200720c */ /* 0x000fe20003f05270 */
[----:B------:R-:W-:-:S12]  /*0170*/  IMAD.U32 R2, RZ, RZ, UR5 ;  /* 0x00000005ff027e24 */ /* 0x000fd8000f8e00ff */
[----:B------:R-:W-:Y:S05]  /*0180*/  @P0 BRA `(.L_x_3) ;  /* 0x0000000000240947 */ /* 0x000fea0003800000 */
.L_x_4:
[----:B------:R-:W-:Y:S05]  /*0190*/  NANOSLEEP 0x64 ;  /* 0x000000640000795d */ /* 0x000fea0003800000 */
[----:B------:R-:W-:-:S05]  /*01a0*/  UMOV UR5, 0x2 ;  /* 0x0000000200057882 */ /* 0x000fca0000000000 */
[----:B------:R-:W-:Y:S04]  /*01b0*/  DEPBAR.LE SB2, 0x36 ;  /* 0x0000ad800000791a */ /* 0x000fe80000000000 */
[----:B------:R-:W2:Y:S02]  /*01c0*/  UTCATOMSWS.FIND_AND_SET.ALIGN UP0, UR5, UR5 ;  /* 0x00000005000575e3 */ /* 0x000ea40008000800 */
[----:B--2---:R-:W-:-:S04]  /*01d0*/  PLOP3.LUT P0, PT, PT, PT, UP0, 0x80, 0x8 ;  /* 0x000000000008781c */ /* 0x004fc80003f0f008 */
[----:B------:R-:W-:-:S04]  /*01e0*/  SEL R2, RZ, 0xffffffff, !P0 ;  /* 0xffffffffff027807 */ /* 0x000fc80004000000 */
[----:B------:R-:W-:Y:S01]  /*01f0*/  ISETP.NE.AND P0, PT, R2, RZ, PT ;  /* 0x000000ff0200720c */ /* 0x000fe20003f05270 */
[----:B------:R-:W-:-:S12]  /*0200*/  IMAD.U32 R2, RZ, RZ, UR5 ;  /* 0x00000005ff027e24 */ /* 0x000fd8000f8e00ff */
[----:B------:R-:W-:Y:S05]  /*0210*/  @!P0 BRA `(.L_x_4) ;  /* 0xfffffffc00dc8947 */ /* 0x000fea000383ffff */
.L_x_3:
[C---:B------:R-:W-:Y:S01]  /*0220*/  VIADD R4, R2.reuse, 0x10 ;  /* 0x0000001002047836 */ /* 0x040fe20000000000 */
[----:B------:R-:W-:Y:S01]  /*0230*/  UMOV UR5, 0x50 ;  /* 0x0000005000057882 */ /* 0x000fe20000000000 */
[----:B------:R-:W-:Y:S01]  /*0240*/  SHF.L.U32 R3, R3, R2, RZ ;  /* 0x0000000203037219 */ /* 0x000fe200000006ff */
[----:B------:R-:W-:Y:S01]  /*0250*/  ULEA UR5, UR6, UR5, 0x18 ;  /* 0x0000000506057291 */ /* 0x000fe2000f8ec0ff */
[----:B------:R-:W-:Y:S01]  /*0260*/  IMAD.SHL.U32 R2, R2, 0x20, RZ ;  /* 0x0000002002027824 */ /* 0x000fe200078e00ff */
[----:B------:R-:W-:-:S04]  /*0270*/  SHF.L.U32 R4, R5, R4, RZ ;  /* 0x0000000405047219 */ /* 0x000fc800000006ff */
[----:B------:R-:W-:-:S05]  /*0280*/  LOP3.LUT R3, R4, R3, RZ, 0xfc, !PT ;  /* 0x0000000304037212 */ /* 0x000fca00078efcff */
[----:B------:R2:W-:Y:S04]  /*0290*/  ATOMS.OR RZ, [UR5], R3 ;  /* 0x00000003ffff798c */ /* 0x0005e8000b000005 */
[----:B------:R2:W-:Y:S01]  /*02a0*/  STS [UR4], R2 ;  /* 0x00000002ff007988 */ /* 0x0005e20008000804 */
[----:B------:R-:W-:Y:S05]  /*02b0*/  BRA `(.L_x_2) ;  /* 0x0000000000107947 */ /* 0x000fea0003800000 */
.L_x_1:
[----:B------:R-:W-:Y:S01]  /*02c0*/  IMAD.MOV.U32 R3, RZ, RZ, -0x1 ;  /* 0xffffffffff037424 */ /* 0x000fe200078e00ff */
[----:B------:R-:W-:-:S04]  /*02d0*/  MOV R2, 0x300 ;  /* 0x0000030000027802 */ /* 0x000fc80000000f00 */
[----:B------:R2:W-:Y:S03]  /*02e0*/  STS [UR4], R3 ;  /* 0x00000003ff007988 */ /* 0x0005e60008000804 */
[----:B-12---:R-:W-:Y:S05]  /*02f0*/  CALL.REL.NOINC `($__internal_1_$__cuda_sm10x_tcgen05_guardrail_trap_phase_invalid_during_alloc) ;  /* 0x0000002000c87944 */ /* 0x006fea0003c00000 */
.L_x_2:
[----:B------:R-:W-:Y:S05]  /*0300*/  WARPSYNC.ALL ;  /* 0x0000000000007948 */ /* 0x000fea0003800000 */
[----:B------:R-:W-:Y:S01]  /*0310*/  NOP ;  /* 0x0000000000007918 */ /* 0x000fe20000000000 */
.L_x_0:
[----:B------:R-:W3:Y:S08]  /*0320*/  S2UR UR4, SR_CgaCtaId ;  /* 0x00000000000479c3 */ /* 0x000ef00000008800 */
[----:B------:R-:W-:Y:S01]  /*0330*/  BAR.SYNC.DEFER_BLOCKING 0x0 ;  /* 0x0000000000007b1d */ /* 0x000fe20000010000 */
[----:B------:R-:W-:-:S05]  /*0340*/  LOP3.LUT R20, R0, 0xff, RZ, 0xc0, !PT ;  /* 0x000000ff00147812 */ /* 0x000fca00078ec0ff */
[----:B------:R-:W-:Y:S02]  /*0350*/  UMOV UR8, 0x400 ;  /* 0x0000040000087882 */ /* 0x000fe40000000000 */
[----:B--2---:R-:W2:Y:S08]  /*0360*/  LDC R3, c[0x0][0x398] ;  /* 0x0000e600ff037b82 */ /* 0x004eb00000000800 */
[----:B------:R-:W4:Y:S01]  /*0370*/  LDC R6, c[0x0][0x3a0] ;  /* 0x0000e800ff067b82 */ /* 0x000f220000000800 */
[----:B---3--:R-:W-:-:S07]  /*0380*/  ULEA UR8, UR4, UR8, 0x18 ;  /* 0x0000000804087291 */ /* 0x008fce000f8ec0ff */
[----:B------:R-:W3:Y:S02]  /*0390*/  S2UR UR26, SR_CTAID.Y ;  /* 0x00000000001a79c3 */ /* 0x000ee40000002600 */
[----:B------:R-:W5:Y:S06]  /*03a0*/  LDS R4, [UR8] ;  /* 0x00000008ff047984 */ /* 0x000f6c0008000800 */
[----:B------:R-:W-:Y:S06]  /*03b0*/  BAR.SYNC.DEFER_BLOCKING 0x0 ;  /* 0x0000000000007b1d */ /* 0x000fec0000010000 */
[----:B------:R-:W-:Y:S05]  /*03c0*/  @P2 BRA `(.L_x_5) ;  /* 0x0000000000182947 */ /* 0x000fea0003800000 */
[----:B------:R-:W-:Y:S01]  /*03d0*/  ELECT P0, URZ, PT ;  /* 0x0000000000ff782f */ /* 0x000fe20003800000 */
[----:B------:R-:W-:Y:S01]  /*03e0*/  IMAD.MOV.U32 R2, RZ, RZ, 0x1 ;  /* 0x00000001ff027424 */ /* 0x000fe200078e00ff */
[----:B------:R-:W-:Y:S01]  /*03f0*/  UMOV UR5, 0x40 ;  /* 0x0000004000057882 */ /* 0x000fe20000000000 */
[----:B------:R-:W-:Y:S01]  /*0400*/  UVIRTCOUNT.DEALLOC.SMPOOL 0x80 ;  /* 0x000000800000784c */ /* 0x000fe20000000000 */
[----:B------:R-:W-:-:S09]  /*0410*/  ULEA UR5, UR4, UR5, 0x18 ;  /* 0x0000000504057291 */ /* 0x000fd2000f8ec0ff */
[----:B------:R5:W-:Y:S03]  /*0420*/  @P0 STS.U8 [UR5], R2 ;  /* 0x00000002ff000988 */ /* 0x000be60008000005 */
.L_x_5:
[----:B------:R-:W5:Y:S01]  /*0430*/  S2UR UR4, SR_CTAID.Z ;  /* 0x00000000000479c3 */ /* 0x000f620000002700 */
[----:B------:R-:W4:Y:S01]  /*0440*/  LDCU UR5, c[0x0][0x370] ;  /* 0x00006e00ff0577ac */ /* 0x000f220008000800 */
[C---:B------:R-:W-:Y:S01]  /*0450*/  ISETP.GE.U32.AND P0, PT, R20.reuse, 0x20, PT ;  /* 0x000000201400780c */ /* 0x040fe20003f06070 */
[----:B--2--5:R-:W-:Y:S01]  /*0460*/  VIADD R2, R3, 0xffffffff ;  /* 0xffffffff03027836 */ /* 0x024fe20000000000 */
[C---:B------:R-:W-:Y:S01]  /*0470*/  ISETP.NE.U32.AND P3, PT, R20.reuse, RZ, PT ;  /* 0x000000ff1400720c */ /* 0x040fe20003f65070 */
[----:B------:R-:W2:Y:S01]  /*0480*/  LDCU UR6, c[0x0][0x374] ;  /* 0x00006e80ff0677ac */ /* 0x000ea20008000800 */
[----:B------:R-:W-:Y:S01]  /*0490*/  LEA R7, R20, UR8, 0x2 ;  /* 0x0000000814077c11 */ /* 0x000fe2000f8e10ff */
[----:B----4-:R-:W-:Y:S01]  /*04a0*/  VIADD R11, R6, 0xffffffff ;  /* 0xffffffff060b7836 */ /* 0x010fe20000000000 */
[----:B------:R-:W4:Y:S01]  /*04b0*/  S2UR UR11, SR_CTAID.X ;  /* 0x00000000000b79c3 */ /* 0x000f220000002500 */
[----:B------:R-:W5:Y:S01]  /*04c0*/  LDCU.64 UR16, c[0x0][0x3c0] ;  /* 0x00007800ff1077ac */ /* 0x000f620008000a00 */
[----:B------:R-:W-:Y:S01]  /*04d0*/  R2UR UR29, R4 ;  /* 0x00000000041d72ca */ /* 0x000fe200000e0000 */
[----:B------:R-:W-:Y:S04]  /*04e0*/  BSSY.RECONVERGENT B0, `(.L_x_6) ;  /* 0x0000011000007945 */ /* 0x000fe80003800200 */
[----:B------:R3:W-:Y:S01]  /*04f0*/  @!P0 STS [R7], RZ ;  /* 0x000000ff07008388 */ /* 0x0007e20000000800 */
[----:B------:R-:W-:-:S03]  /*0500*/  NOP ;  /* 0x0000000000007918 */ /* 0x000fc60000000000 */
[----:B------:R3:W-:Y:S02]  /*0510*/  @!P3 STS [UR8+0x24], R2 ;  /* 0x00002402ff00b988 */ /* 0x0007e40008000808 */
[----:B--23--:R-:W-:Y:S02]  /*0520*/  UIMAD UR4, UR4, UR6, UR26 ;  /* 0x00000006040472a4 */ /* 0x00cfe4000f8e021a */
[----:B------:R2:W-:Y:S02]  /*0530*/  @!P3 STS [UR8+0x20], R11 ;  /* 0x0000200bff00b988 */ /* 0x0005e40008000808 */
[----:B----4-:R-:W-:-:S04]  /*0540*/  UIMAD UR4, UR4, UR5, UR11 ;  /* 0x00000005040472a4 */ /* 0x010fc8000f8e020b */
[----:B------:R-:W-:-:S04]  /*0550*/  UIMAD UR4, UR4, 0x180, URZ ;  /* 0x00000180040478a4 */ /* 0x000fc8000f8e02ff */
[----:B-----5:R-:W-:-:S04]  /*0560*/  UIADD3 UR12, UP0, UPT, UR4, UR16, URZ ;  /* 0x00000010040c7290 */ /* 0x020fc8000ff1e0ff */
[----:B------:R-:W-:Y:S01]  /*0570*/  ULEA.HI.X.SX32 UR13, UR4, UR17, 0x1, UP0 ;  /* 0x00000011040d7291 */ /* 0x000fe200080f0eff */
[----:B--2---:R-:W-:Y:S11]  /*0580*/  @P3 BRA `(.L_x_7) ;  /* 0x0000000000183947 */ /* 0x004ff60003800000 */
[----:B------:R-:W2:Y:S01]  /*0590*/  LDS R3, [UR8+0x8] ;  /* 0x00000808ff037984 */ /* 0x000ea20008000800 */
[----:B------:R-:W3:Y:S01]  /*05a0*/  LDC.64 R8, c[0x0][0x380] ;  /* 0x0000e000ff087b82 */ /* 0x000ee20000000a00 */
[----:B------:R-:W-:Y:S02]  /*05b0*/  IMAD.MOV.U32 R4, RZ, RZ, 0x70 ;  /* 0x00000070ff047424 */ /* 0x000fe400078e00ff */
[----:B---3--:R3:W-:Y:S03]  /*05c0*/  STS.64 [UR8], R8 ;  /* 0x00000008ff007988 */ /* 0x0087e60008000a08 */
[----:B--2---:R-:W-:-:S05]  /*05d0*/  LOP3.LUT R3, R3, 0x10, R4, 0xd8, !PT ;  /* 0x0000001003037812 */ /* 0x004fca00078ed804 */
[----:B------:R3:W-:Y:S02]  /*05e0*/  STS [UR8+0x8], R3 ;  /* 0x00000803ff007988 */ /* 0x0007e40008000808 */
.L_x_7:
[----:B------:R-:W-:Y:S05]  /*05f0*/  BSYNC.RECONVERGENT B0 ;  /* 0x0000000000007941 */ /* 0x000fea0003800200 */
.L_x_6:
[----:B------:R-:W-:Y:S04]  /*0600*/  BSSY.RECONVERGENT B0, `(.L_x_8) ;  /* 0x000000a000007945 */ /* 0x000fe80003800200 */
[----:B------:R-:W-:Y:S05]  /*0610*/  @P3 BRA `(.L_x_9) ;  /* 0x0000000000203947 */ /* 0x000fea0003800000 */
[----:B---3--:R-:W2:Y:S01]  /*0620*/  LDS R3, [UR8+0x34] ;  /* 0x00003408ff037984 */ /* 0x008ea20008000800 */
[----:B------:R-:W-:Y:S02]  /*0630*/  IMAD.MOV.U32 R4, RZ, RZ, 0x1f000000 ;  /* 0x1f000000ff047424 */ /* 0x000fe400078e00ff */
[----:B------:R-:W-:Y:S01]  /*0640*/  @!P3 IMAD.MOV.U32 R5, RZ, RZ, 0x3f ;  /* 0x0000003fff05b424 */ /* 0x000fe200078e00ff */
[----:B------:R-:W3:Y:S02]  /*0650*/  @!P3 LDS R8, [UR8+0x38] ;  /* 0x00003808ff08b984 */ /* 0x000ee40008000800 */
[----:B--2---:R-:W-:Y:S02]  /*0660*/  LOP3.LUT R3, R3, 0xff000000, R4, 0xb8, !PT ;  /* 0xff00000003037812 */ /* 0x004fe400078eb804 */
[----:B---3--:R-:W-:-:S03]  /*0670*/  @!P3 LOP3.LUT R4, R8, 0xff, R5, 0xb8, !PT ;  /* 0x000000ff0804b812 */ /* 0x008fc600078eb805 */
[----:B------:R2:W-:Y:S04]  /*0680*/  STS [UR8+0x34], R3 ;  /* 0x00003403ff007988 */ /* 0x0005e80008000808 */
[----:B------:R2:W-:Y:S02]  /*0690*/  @!P3 STS [UR8+0x38], R4 ;  /* 0x00003804ff00b988 */ /* 0x0005e40008000808 */
.L_x_9:
[----:B------:R-:W-:Y:S05]  /*06a0*/  BSYNC.RECONVERGENT B0 ;  /* 0x0000000000007941 */ /* 0x000fea0003800200 */
.L_x_8:
[----:B------:R-:W-:Y:S04]  /*06b0*/  BSSY.RECONVERGENT B0, `(.L_x_10) ;  /* 0x000000e000007945 */ /* 0x000fe80003800200 */
[----:B------:R-:W-:Y:S05]  /*06c0*/  @P3 BRA `(.L_x_11) ;  /* 0x0000000000303947 */ /* 0x000fea0003800000 */
[----:B--2---:R-:W2:Y:S01]  /*06d0*/  LDS R4, [UR8+0x34] ;  /* 0x00003408ff047984 */ /* 0x004ea20008000800 */
[----:B------:R-:W4:Y:S03]  /*06e0*/  LDC.64 R12, c[0x0][0x3a8] ;  /* 0x0000ea00ff0c7b82 */ /* 0x000f260000000a00 */
[----:B---3--:R-:W3:Y:S01]  /*06f0*/  LDS R3, [UR8+0x1c] ;  /* 0x00001c08ff037984 */ /* 0x008ee20008000800 */
[C---:B----4-:R-:W-:Y:S01]  /*0700*/  SHF.L.U64.HI R8, R12.reuse, 0x1, R13 ;  /* 0x000000010c087819 */ /* 0x050fe2000001020d */
[----:B------:R-:W-:-:S03]  /*0710*/  IMAD.SHL.U32 R5, R12, 0x2, RZ ;  /* 0x000000020c057824 */ /* 0x000fc600078e00ff */
[--C-:B------:R-:W-:Y:S02]  /*0720*/  SHF.R.U32.HI R10, RZ, 0x4, R8.reuse ;  /* 0x00000004ff0a7819 */ /* 0x100fe40000011608 */
[----:B------:R-:W-:-:S05]  /*0730*/  SHF.R.U64 R5, R5, 0x4, R8 ;  /* 0x0000000405057819 */ /* 0x000fca0000001208 */
[----:B------:R4:W-:Y:S01]  /*0740*/  STS [UR8+0xc], R5 ;  /* 0x00000c05ff007988 */ /* 0x0009e20008000808 */
[----:B--2---:R-:W-:Y:S02]  /*0750*/  LOP3.LUT R4, R4, 0x7, RZ, 0xb8, !PT ;  /* 0x0000000704047812 */ /* 0x004fe400078eb8ff */
[----:B---3--:R-:W-:-:S03]  /*0760*/  LOP3.LUT R3, R3, 0xf, R10, 0xb8, !PT ;  /* 0x0000000f03037812 */ /* 0x008fc600078eb80a */
[----:B------:R4:W-:Y:S04]  /*0770*/  STS [UR8+0x34], R4 ;  /* 0x00003404ff007988 */ /* 0x0009e80008000808 */
[----:B------:R4:W-:Y:S02]  /*0780*/  STS [UR8+0x1c], R3 ;  /* 0x00001c03ff007988 */ /* 0x0009e40008000808 */
.L_x_11:
[----:B------:R-:W-:Y:S05]  /*0790*/  BSYNC.RECONVERGENT B0 ;  /* 0x0000000000007941 */ /* 0x000fea0003800200 */
.L_x_10:
[----:B------:R-:W-:Y:S04]  /*07a0*/  BSSY.RECONVERGENT B1, `(.L_x_12) ;  /* 0x000001a000017945 */ /* 0x000fe80003800200 */
[----:B------:R-:W-:Y:S04]  /*07b0*/  BSSY.RELIABLE B0, `(.L_x_13) ;  /* 0x0000015000007945 */ /* 0x000fe80003800100 */
[----:B------:R-:W-:Y:S05]  /*07c0*/  @P3 BRA `(.L_x_14) ;  /* 0x0000000000203947 */ /* 0x000fea0003800000 */
[----:B--234-:R-:W2:Y:S02]  /*07d0*/  LDS R3, [UR8+0x34] ;  /* 0x00003408ff037984 */ /* 0x01cea40008000800 */
[----:B--2---:R-:W-:-:S05]  /*07e0*/  LOP3.LUT R3, R3, 0x38, RZ, 0xb8, !PT ;  /* 0x0000003803037812 */ /* 0x004fca00078eb8ff */
[----:B------:R2:W-:Y:S01]  /*07f0*/  STS [UR8+0x34], R3 ;  /* 0x00003403ff007988 */ /* 0x0005e20008000808 */
[----:B------:R-:W-:Y:S05]  /*0800*/  @P3 BRA `(.L_x_15) ;  /* 0x0000000000203947 */ /* 0x000fea0003800000 */
[----:B--2---:R-:W2:Y:S01]  /*0810*/  LDS R3, [UR8+0x8] ;  /* 0x00000808ff037984 */ /* 0x004ea20008000800 */
[----:B------:R-:W-:-:S05]  /*0820*/  IMAD.MOV.U32 R4, RZ, RZ, 0x780 ;  /* 0x00000780ff047424 */ /* 0x000fca00078e00ff */
[----:B--2---:R-:W-:-:S05]  /*0830*/  LOP3.LUT R3, R3, 0x500, R4, 0xd8, !PT ;  /* 0x0000050003037812 */ /* 0x004fca00078ed804 */
[----:B------:R5:W-:Y:S02]  /*0840*/  STS [UR8+0x8], R3 ;  /* 0x00000803ff007988 */ /* 0x000be40008000808 */
.L_x_14:
[----:B------:R-:W-:Y:S05]  /*0850*/  @P3 BRA `(.L_x_16) ;  /* 0x0000000000283947 */ /* 0x000fea0003800000 */
[----:B--2345:R-:W2:Y:S02]  /*0860*/  LDS R3, [UR8+0x8] ;  /* 0x00000808ff037984 */ /* 0x03cea40008000800 */
[----:B--2---:R-:W-:-:S05]  /*0870*/  LOP3.LUT R3, R3, 0x1800, RZ, 0xb8, !PT ;  /* 0x0000180003037812 */ /* 0x004fca00078eb8ff */
[----:B------:R3:W-:Y:S02]  /*0880*/  STS [UR8+0x8], R3 ;  /* 0x00000803ff007988 */ /* 0x0007e40008000808 */
.L_x_15:
[----:B------:R-:W-:Y:S05]  /*0890*/  @P3 BREAK.RELIABLE B0 ;  /* 0x0000000000003942 */ /* 0x000fea0003800100 */
[----:B------:R-:W-:Y:S05]  /*08a0*/  @P3 BRA `(.L_x_17) ;  /* 0x0000000000243947 */ /* 0x000fea0003800000 */
[----:B------:R-:W4:Y:S01]  /*08b0*/  LDS R4, [UR8+0x8] ;  /* 0x00000808ff047984 */ /* 0x000f220008000800 */
[----:B--23--:R-:W-:-:S05]  /*08c0*/  IMAD.MOV.U32 R3, RZ, RZ, 0x6000 ;  /* 0x00006000ff037424 */ /* 0x00cfca00078e00ff */
[----:B----4-:R-:W-:-:S04]  /*08d0*/  LOP3.LUT R3, R4, 0x4000, R3, 0xd8, !PT ;  /* 0x0000400004037812 */ /* 0x010fc800078ed803 */
[----:B------:R-:W-:-:S05]  /*08e0*/  LOP3.LUT R3, R3, 0x400000, RZ, 0xb8, !PT ;  /* 0x0040000003037812 */ /* 0x000fca00078eb8ff */
[----:B------:R2:W-:Y:S02]  /*08f0*/  STS [UR8+0x8], R3 ;  /* 0x00000803ff007988 */ /* 0x0005e40008000808 */
.L_x_16:
[----:B------:R-:W-:Y:S05]  /*0900*/  BSYNC.RELIABLE B0 ;  /* 0x0000000000007941 */ /* 0x000fea0003800100 */
.L_x_13:
[----:B--2345:R-:W2:Y:S02]  /*0910*/  @!P3 LDS R3, [UR8+0x8] ;  /* 0x00000808ff03b984 */ /* 0x03cea40008000800 */
[----:B--2---:R-:W-:-:S05]  /*0920*/  @!P3 LOP3.LUT R3, R3, 0x8000, RZ, 0xb8, !PT ;  /* 0x000080000303b812 */ /* 0x004fca00078eb8ff */
[----:B------:R4:W-:Y:S02]  /*0930*/  @!P3 STS [UR8+0x8], R3 ;  /* 0x00000803ff00b988 */ /* 0x0009e40008000808 */
.L_x_17:
[----:B------:R-:W-:Y:S05]  /*0940*/  BSYNC.RECONVERGENT B1 ;  /* 0x0000000000017941 */ /* 0x000fea0003800200 */
.L_x_12:
[----:B------:R-:W-:Y:S05]  /*0950*/  WARPSYNC.ALL ;  /* 0x0000000000007948 */ /* 0x000fea0003800000 */
[----:B------:R-:W-:Y:S01]  /*0960*/  NOP ;  /* 0x0000000000007918 */ /* 0x000fe20000000000 */
[----:B--234-:R-:W2:Y:S02]  /*0970*/  LDC R3, c[0x0][0x39c] ;  /* 0x0000e700ff037b82 */ /* 0x01cea40000000800 */
[----:B--2---:R-:W-:Y:S01]  /*0980*/  VIADD R3, R3, 0xffffffff ;  /* 0xffffffff03037836 */ /* 0x004fe20000000000 */
[----:B------:R-:W-:Y:S06]  /*0990*/  @P0 BRA `(.L_x_18) ;  /* 0x0000000000300947 */ /* 0x000fec0003800000 */
[----:B------:R-:W2:Y:S01]  /*09a0*/  S2R R4, SR_LANEID ;  /* 0x0000000000047919 */ /* 0x000ea20000000000 */
[----:B------:R-:W-:Y:S05]  /*09b0*/  WARPSYNC.ALL ;  /* 0x0000000000007948 */ /* 0x000fea0003800000 */
[----:B------:R-:W-:Y:S01]  /*09c0*/  NOP ;  /* 0x0000000000007918 */ /* 0x000fe20000000000 */
[----:B--2---:R-:W-:-:S05]  /*09d0*/  IMAD.SHL.U32 R8, R4, 0x4, RZ ;  /* 0x0000000404087824 */ /* 0x004fca00078e00ff */
[----:B------:R-:W2:Y:S01]  /*09e0*/  LDS R9, [R8+UR8] ;  /* 0x0000000808097984 */ /* 0x000ea20008000800 */
[----:B------:R-:W-:-:S05]  /*09f0*/  IADD3 R4, P1, PT, R8, UR12, RZ ;  /* 0x0000000c08047c10 */ /* 0x000fca000ff3e0ff */
[----:B------:R-:W-:-:S05]  /*0a00*/  IMAD.X R5, RZ, RZ, UR13, P1 ;  /* 0x0000000dff057e24 */ /* 0x000fca00088e06ff */
[----:B--2---:R2:W3:Y:S01]  /*0a10*/  ATOMG.E.EXCH.STRONG.GPU PT, RZ, [R4], R9 ;  /* 0x0000000904ff73a8 */ /* 0x0044e200041ee100 */
[----:B------:R-:W-:-:S04]  /*0a20*/  DEPBAR {5,4,3,2,1,0} ;  /* 0x0000003f0000791a */ /* 0x000fc80000000000 */
[----:B------:R-:W4:Y:S02]  /*0a30*/  CCTL.E.C.LDCU.IV.DEEP [UR12] ;  /* 0x000000000c007540 */ /* 0x000f240009c08000 */
[----:B----4-:R2:W-:Y:S01]  /*0a40*/  UTMACCTL.IV [UR12] ;  /* 0x000000000c0079b9 */ /* 0x0105e20008000000 */
[----:B------:R-:W-:Y:S01]  /*0a50*/  NOP ;  /* 0x0000000000007918 */ /* 0x000fe20000000000 */
.L_x_18:
[----:B------:R-:W-:Y:S05]  /*0a60*/  @P0 BRA `(.L_x_19) ;  /* 0x00000000000c0947 */ /* 0x000fea0003800000 */
[----:B------:R0:W-:Y:S01]  /*0a70*/  UTMACMDFLUSH ;  /* 0x00000000000079b7 */ /* 0x0001e20000000000 */
[----:B------:R-:W-:Y:S05]  /*0a80*/  @P0 BRA `(.L_x_19) ;  /* 0x0000000000040947 */ /* 0x000fea0003800000 */
[----:B------:R-:W-:-:S04]  /*0a90*/  DEPBAR.LE SB0, 0x0 ;  /* 0x000080000000791a */ /* 0x000fc80000000000 */
.L_x_19:
[----:B------:R-:W-:Y:S05]  /*0aa0*/  WARPSYNC.ALL ;  /* 0x0000000000007948 */ /* 0x000fea0003800000 */
[----:B------:R-:W-:Y:S01]  /*0ab0*/  NOP ;  /* 0x0000000000007918 */ /* 0x000fe20000000000 */
[----:B---3--:R-:W-:Y:S06]  /*0ac0*/  BAR.SYNC.DEFER_BLOCKING 0x0 ;  /* 0x0000000000007b1d */ /* 0x008fec0000010000 */
[----:B------:R-:W-:Y:S02]  /*0ad0*/  BSSY.RECONVERGENT B1, `(.L_x_20) ;  /* 0x000000b000017945 */ /* 0x000fe40003800200 */
[----:B------:R-:W-:Y:S06]  /*0ae0*/  BAR.SYNC.DEFER_BLOCKING 0x0 ;  /* 0x0000000000007b1d */ /* 0x000fec0000010000 */
[----:B------:R3:W-:Y:S01]  /*0af0*/  @!P0 STS [R7], RZ ;  /* 0x000000ff07008388 */ /* 0x0007e20000000800 */
[----:B------:R-:W-:Y:S01]  /*0b00*/  NOP ;  /* 0x0000000000007918 */ /* 0x000fe20000000000 */
[----:B------:R-:W-:Y:S05]  /*0b10*/  @P3 BRA `(.L_x_21) ;  /* 0x0000000000183947 */ /* 0x000fea0003800000 */
[----:B--2---:R-:W2:Y:S01]  /*0b20*/  LDS R4, [UR8+0x8] ;  /* 0x00000808ff047984 */ /* 0x004ea20008000800 */
[----:B------:R-:W4:Y:S01]  /*0b30*/  LDC.64 R8, c[0x0][0x388] ;  /* 0x0000e200ff087b82 */ /* 0x000f220000000a00 */
[----:B------:R-:W-:Y:S02]  /*0b40*/  IMAD.MOV.U32 R5, RZ, RZ, 0x70 ;  /* 0x00000070ff057424 */ /* 0x000fe400078e00ff */
[----:B----4-:R4:W-:Y:S03]  /*0b50*/  STS.64 [UR8], R8 ;  /* 0x00000008ff007988 */ /* 0x0109e60008000a08 */
[----:B--2---:R-:W-:-:S05]  /*0b60*/  LOP3.LUT R4, R4, 0x10, R5, 0xd8, !PT ;  /* 0x0000001004047812 */ /* 0x004fca00078ed805 */
[----:B------:R4:W-:Y:S02]  /*0b70*/  STS [UR8+0x8], R4 ;  /* 0x00000804ff007988 */ /* 0x0009e40008000808 */
.L_x_21:
[----:B--2---:R-:W-:Y:S05]  /*0b80*/  BSYNC.RECONVERGENT B1 ;  /* 0x0000000000017941 */ /* 0x004fea0003800200 */
.L_x_20:
[----:B------:R-:W-:Y:S04]  /*0b90*/  BSSY.RECONVERGENT B1, `(.L_x_22) ;  /* 0x000000a000017945 */ /* 0x000fe80003800200 */
[----:B------:R-:W-:Y:S05]  /*0ba0*/  @P3 BRA `(.L_x_23) ;  /* 0x0000000000203947 */ /* 0x000fea0003800000 */
[----:B----4-:R-:W2:Y:S01]  /*0bb0*/  LDS R4, [UR8+0x34] ;  /* 0x00003408ff047984 */ /* 0x010ea20008000800 */
[----:B------:R-:W-:Y:S02]  /*0bc0*/  IMAD.MOV.U32 R5, RZ, RZ, 0x3f000000 ;  /* 0x3f000000ff057424 */ /* 0x000fe400078e00ff */
[----:B------:R-:W-:Y:S01]  /*0bd0*/  @!P3 IMAD.MOV.U32 R8, RZ, RZ, 0x1f ;  /* 0x0000001fff08b424 */ /* 0x000fe200078e00ff */
[----:B------:R-:W4:Y:S02]  /*0be0*/  @!P3 LDS R9, [UR8+0x38] ;  /* 0x00003808ff09b984 */ /* 0x000f240008000800 */
[----:B--2---:R-:W-:Y:S02]  /*0bf0*/  LOP3.LUT R4, R4, 0xff000000, R5, 0xb8, !PT ;  /* 0xff00000004047812 */ /* 0x004fe400078eb805 */
[----:B----4-:R-:W-:-:S03]  /*0c00*/  @!P3 LOP3.LUT R5, R9, 0xff, R8, 0xb8, !PT ;  /* 0x000000ff0905b812 */ /* 0x010fc600078eb808 */
[----:B------:R2:W-:Y:S04]  /*0c10*/  STS [UR8+0x34], R4 ;  /* 0x00003404ff007988 */ /* 0x0005e80008000808 */
[----:B------:R2:W-:Y:S02]  /*0c20*/  @!P3 STS [UR8+0x38], R5 ;  /* 0x00003805ff00b988 */ /* 0x0005e40008000808 */
.L_x_23:
[----:B------:R-:W-:Y:S05]  /*0c30*/  BSYNC.RECONVERGENT B1 ;  /* 0x0000000000017941 */ /* 0x000fea0003800200 */
.L_x_22:
[----:B------:R-:W-:Y:S04]  /*0c40*/  BSSY.RECONVERGENT B1, `(.L_x_24) ;  /* 0x0000004000017945 */ /* 0x000fe80003800200 */
[----:B------:R-:W-:Y:S05]  /*0c50*/  @P3 BRA `(.L_x_25) ;  /* 0x0000000000083947 */ /* 0x000fea0003800000 */
[----:B------:R5:W-:Y:S04]  /*0c60*/  STS [UR8+0x24], R11 ;  /* 0x0000240bff007988 */ /* 0x000be80008000808 */
[----:B------:R5:W-:Y:S02]  /*0c70*/  STS [UR8+0x20], R3 ;  /* 0x00002003ff007988 */ /* 0x000be40008000808 */
.L_x_25:
[----:B------:R-:W-:Y:S05]  /*0c80*/  BSYNC.RECONVERGENT B1 ;  /* 0x0000000000017941 */ /* 0x000fea0003800200 */
.L_x_24:
[----:B------:R-:W-:Y:S04]  /*0c90*/  BSSY.RECONVERGENT B1, `(.L_x_26) ;  /* 0x000000e000017945 */ /* 0x000fe80003800200 */
[----:B------:R-:W-:Y:S05]  /*0ca0*/  @P3 BRA `(.L_x_27) ;  /* 0x0000000000303947 */ /* 0x000fea0003800000 */
[----:B--2---:R-:W2:Y:S01]  /*0cb0*/  LDS R5, [UR8+0x34] ;  /* 0x00003408ff057984 */ /* 0x004ea20008000800 */
[----:B----4-:R-:W4:Y:S03]  /*0cc0*/  LDC.64 R8, c[0x0][0x3b0] ;  /* 0x0000ec00ff087b82 */ /* 0x010f260000000a00 */
[----:B------:R-:W3:Y:S01]  /*0cd0*/  LDS R4, [UR8+0x1c] ;  /* 0x00001c08ff047984 */ /* 0x000ee20008000800 */
[C---:B----4-:R-:W-:Y:S01]  /*0ce0*/  SHF.L.U64.HI R9, R8.reuse, 0x1, R9 ;  /* 0x0000000108097819 */ /* 0x050fe20000010209 */
[----:B------:R-:W-:-:S03]  /*0cf0*/  IMAD.SHL.U32 R8, R8, 0x2, RZ ;  /* 0x0000000208087824 */ /* 0x000fc600078e00ff */
[--C-:B-----5:R-:W-:Y:S02]  /*0d00*/  SHF.R.U32.HI R11, RZ, 0x4, R9.reuse ;  /* 0x00000004ff0b7819 */ /* 0x120fe40000011609 */
[----:B------:R-:W-:-:S05]  /*0d10*/  SHF.R.U64 R8, R8, 0x4, R9 ;  /* 0x0000000408087819 */ /* 0x000fca0000001209 */
[----:B------:R4:W-:Y:S01]  /*0d20*/  STS [UR8+0xc], R8 ;  /* 0x00000c08ff007988 */ /* 0x0009e20008000808 */
[----:B--2---:R-:W-:Y:S02]  /*0d30*/  LOP3.LUT R5, R5, 0x7, RZ, 0xb8, !PT ;  /* 0x0000000705057812 */ /* 0x004fe400078eb8ff */
[----:B---3--:R-:W-:-:S03]  /*0d40*/  LOP3.LUT R4, R4, 0xf, R11, 0xb8, !PT ;  /* 0x0000000f04047812 */ /* 0x008fc600078eb80b */
[----:B------:R4:W-:Y:S04]  /*0d50*/  STS [UR8+0x34], R5 ;  /* 0x00003405ff007988 */ /* 0x0009e80008000808 */
[----:B------:R4:W-:Y:S02]  /*0d60*/  STS [UR8+0x1c], R4 ;  /* 0x00001c04ff007988 */ /* 0x0009e40008000808 */
.L_x_27:
[----:B------:R-:W-:Y:S05]  /*0d70*/  BSYNC.RECONVERGENT B1 ;  /* 0x0000000000017941 */ /* 0x000fea0003800200 */
.L_x_26:
[----:B------:R-:W-:Y:S04]  /*0d80*/  BSSY.RECONVERGENT B2, `(.L_x_28) ;  /* 0x000001a000027945 */ /* 0x000fe80003800200 */
[----:B------:R-:W-:Y:S04]  /*0d90*/  BSSY.RELIABLE B1, `(.L_x_29) ;  /* 0x0000015000017945 */ /* 0x000fe80003800100 */
[----:B------:R-:W-:Y:S05]  /*0da0*/  @P3 BRA `(.L_x_30) ;  /* 0x0000000000203947 */ /* 0x000fea0003800000 */
[----:B--2-4-:R-:W2:Y:S02]  /*0db0*/  LDS R4, [UR8+0x34] ;  /* 0x00003408ff047984 */ /* 0x014ea40008000800 */
[----:B--2---:R-:W-:-:S05]  /*0dc0*/  LOP3.LUT R4, R4, 0x38, RZ, 0xb8, !PT ;  /* 0x0000003804047812 */ /* 0x004fca00078eb8ff */
[----:B------:R2:W-:Y:S01]  /*0dd0*/  STS [UR8+0x34], R4 ;  /* 0x00003404ff007988 */ /* 0x0005e20008000808 */
[----:B------:R-:W-:Y:S05]  /*0de0*/  @P3 BRA `(.L_x_31) ;  /* 0x0000000000203947 */ /* 0x000fea0003800000 */
[----:B--2---:R-:W2:Y:S01]  /*0df0*/  LDS R4, [UR8+0x8] ;  /* 0x00000808ff047984 */ /* 0x004ea20008000800 */
[----:B------:R-:W-:-:S05]  /*0e00*/  IMAD.MOV.U32 R5, RZ, RZ, 0x780 ;  /* 0x00000780ff057424 */ /* 0x000fca00078e00ff */
[----:B--2---:R-:W-:-:S05]  /*0e10*/  LOP3.LUT R4, R4, 0x500, R5, 0xd8, !PT ;  /* 0x0000050004047812 */ /* 0x004fca00078ed805 */
[----:B------:R2:W-:Y:S02]  /*0e20*/  STS [UR8+0x8], R4 ;  /* 0x00000804ff007988 */ /* 0x0005e40008000808 */
.L_x_30:
[----:B------:R-:W-:Y:S05]  /*0e30*/  @P3 BRA `(.L_x_32) ;  /* 0x0000000000283947 */ /* 0x000fea0003800000 */
[----:B--2-4-:R-:W2:Y:S02]  /*0e40*/  LDS R4, [UR8+0x8] ;  /* 0x00000808ff047984 */ /* 0x014ea40008000800 */
[----:B--2---:R-:W-:-:S05]  /*0e50*/  LOP3.LUT R4, R4, 0x1800, RZ, 0xb8, !PT ;  /* 0x0000180004047812 */ /* 0x004fca00078eb8ff */
[----:B------:R4:W-:Y:S02]  /*0e60*/  STS [UR8+0x8], R4 ;  /* 0x00000804ff007988 */ /* 0x0009e40008000808 */
.L_x_31:
[----:B------:R-:W-:Y:S05]  /*0e70*/  @P3 BREAK.RELIABLE B1 ;  /* 0x0000000000013942 */ /* 0x000fea0003800100 */
[----:B------:R-:W-:Y:S05]  /*0e80*/  @P3 BRA `(.L_x_33) ;  /* 0x0000000000243947 */ /* 0x000fea0003800000 */
[----:B--2-4-:R-:W2:Y:S01]  /*0e90*/  LDS R4, [UR8+0x8] ;  /* 0x00000808ff047984 */ /* 0x014ea20008000800 */
[----:B------:R-:W-:-:S05]  /*0ea0*/  IMAD.MOV.U32 R5, RZ, RZ, 0x6000 ;  /* 0x00006000ff057424 */ /* 0x000fca00078e00ff */
[----:B--2---:R-:W-:-:S04]  /*0eb0*/  LOP3.LUT R4, R4, 0x6000, R5, 0xd8, !PT ;  /* 0x0000600004047812 */ /* 0x004fc800078ed805 */
[----:B------:R-:W-:-:S05]  /*0ec0*/  LOP3.LUT R4, R4, 0x400000, RZ, 0xb8, !PT ;  /* 0x0040000004047812 */ /* 0x000fca00078eb8ff */
[----:B------:R2:W-:Y:S02]  /*0ed0*/  STS [UR8+0x8], R4 ;  /* 0x00000804ff007988 */ /* 0x0005e40008000808 */
.L_x_32:
[----:B------:R-:W-:Y:S05]  /*0ee0*/  BSYNC.RELIABLE B1 ;  /* 0x0000000000017941 */ /* 0x000fea0003800100 */
.L_x_29:
[----:B--2-4-:R-:W2:Y:S02]  /*0ef0*/  @!P3 LDS R4, [UR8+0x8] ;  /* 0x00000808ff04b984 */ /* 0x014ea40008000800 */
[----:B--2---:R-:W-:-:S05]  /*0f00*/  @!P3 LOP3.LUT R4, R4, 0x8000, RZ, 0xb8, !PT ;  /* 0x000080000404b812 */ /* 0x004fca00078eb8ff */
[----:B------:R2:W-:Y:S02]  /*0f10*/  @!P3 STS [UR8+0x8], R4 ;  /* 0x00000804ff00b988 */ /* 0x0005e40008000808 */
.L_x_33:
[----:B------:R-:W-:Y:S05]  /*0f20*/  BSYNC.RECONVERGENT B2 ;  /* 0x0000000000027941 */ /* 0x000fea0003800200 */
.L_x_28:
[----:B------:R-:W-:Y:S05]  /*0f30*/  WARPSYNC.ALL ;  /* 0x0000000000007948 */ /* 0x000fea0003800000 */
[----:B------:R-:W-:Y:S01]  /*0f40*/  NOP ;  /* 0x0000000000007918 */ /* 0x000fe20000000000 */
[----:B------:R-:W-:-:S04]  /*0f50*/  UIADD3 UR5, UPT, UPT, UR4, 0x80, URZ ;  /* 0x0000008004057890 */ /* 0x000fc8000fffe0ff */
[----:B------:R-:W-:-:S04]  /*0f60*/  UIADD3 UR14, UP0, UPT, UR5, UR16, URZ ;  /* 0x00000010050e7290 */ /* 0x000fc8000ff1e0ff */
[----:B------:R-:W-:Y:S01]  /*0f70*/  ULEA.HI.X.SX32 UR15, UR5, UR17, 0x1, UP0 ;  /* 0x00000011050f7291 */ /* 0x000fe200080f0eff */
[----:B------:R-:W-:Y:S11]  /*0f80*/  @P0 BRA `(.L_x_34) ;  /* 0x0000000000300947 */ /* 0x000ff60003800000 */
[----:B--2-4-:R-:W2:Y:S01]  /*0f90*/  S2R R4, SR_LANEID ;  /* 0x0000000000047919 */ /* 0x014ea20000000000 */
[----:B------:R-:W-:Y:S05]  /*0fa0*/  WARPSYNC.ALL ;  /* 0x0000000000007948 */ /* 0x000fea0003800000 */
[----:B------:R-:W-:Y:S01]  /*0fb0*/  NOP ;  /* 0x0000000000007918 */ /* 0x000fe20000000000 */
[----:B--2---:R-:W-:-:S05]  /*0fc0*/  IMAD.SHL.U32 R8, R4, 0x4, RZ ;  /* 0x0000000404087824 */ /* 0x004fca00078e00ff */
[----:B------:R-:W2:Y:S01]  /*0fd0*/  LDS R9, [R8+UR8] ;  /* 0x0000000808097984 */ /* 0x000ea20008000800 */
[----:B------:R-:W-:-:S05]  /*0fe0*/  IADD3 R4, P1, PT, R8, UR14, RZ ;  /* 0x0000000e08047c10 */ /* 0x000fca000ff3e0ff */
[----:B------:R-:W-:-:S05]  /*0ff0*/  IMAD.X R5, RZ, RZ, UR15, P1 ;  /* 0x0000000fff057e24 */ /* 0x000fca00088e06ff */
[----:B--2---:R2:W4:Y:S01]  /*1000*/  ATOMG.E.EXCH.STRONG.GPU PT, RZ, [R4], R9 ;  /* 0x0000000904ff73a8 */ /* 0x00452200041ee100 */
[----:B------:R-:W-:-:S04]  /*1010*/  DEPBAR {5,4,3,2,1,0} ;  /* 0x0000003f0000791a */ /* 0x000fc80000000000 */
[----:B------:R-:W3:Y:S02]  /*1020*/  CCTL.E.C.LDCU.IV.DEEP [UR14] ;  /* 0x000000000e007540 */ /* 0x000ee40009c08000 */
[----:B---3--:R2:W-:Y:S01]  /*1030*/  UTMACCTL.IV [UR14] ;  /* 0x000000000e0079b9 */ /* 0x0085e20008000000 */
[----:B------:R-:W-:Y:S01]  /*1040*/  NOP ;  /* 0x0000000000007918 */ /* 0x000fe20000000000 */
.L_x_34:
[----:B------:R-:W-:Y:S05]  /*1050*/  @P0 BRA `(.L_x_35) ;  /* 0x00000000000c0947 */ /* 0x000fea0003800000 */
[----:B------:R0:W-:Y:S01]  /*1060*/  UTMACMDFLUSH ;  /* 0x00000000000079b7 */ /* 0x0001e20000000000 */
[----:B------:R-:W-:Y:S05]  /*1070*/  @P0 BRA `(.L_x_35) ;  /* 0x0000000000040947 */ /* 0x000fea0003800000 */
[----:B------:R-:W-:-:S04]  /*1080*/  DEPBAR.LE SB0, 0x0 ;  /* 0x000080000000791a */ /* 0x000fc80000000000 */
.L_x_35:
[----:B------:R-:W-:Y:S05]  /*1090*/  WARPSYNC.ALL ;  /* 0x0000000000007948 */ /* 0x000fea0003800000 */
[----:B------:R-:W-:Y:S01]  /*10a0*/  NOP ;  /* 0x0000000000007918 */ /* 0x000fe20000000000 */
[----:B----4-:R-:W-:Y:S06]  /*10b0*/  BAR.SYNC.DEFER_BLOCKING 0x0 ;  /* 0x0000000000007b1d */ /* 0x010fec0000010000 */
[----:B------:R-:W-:Y:S02]  /*10c0*/  BSSY.RECONVERGENT B2, `(.L_x_36) ;  /* 0x000000b000027945 */ /* 0x000fe40003800200 */
[----:B------:R-:W-:Y:S06]  /*10d0*/  BAR.SYNC.DEFER_BLOCKING 0x0 ;  /* 0x0000000000007b1d */ /* 0x000fec0000010000 */
[----:B------:R4:W-:Y:S01]  /*10e0*/  @!P0 STS [R7], RZ ;  /* 0x000000ff07008388 */ /* 0x0009e20000000800 */
[----:B------:R-:W-:Y:S01]  /*10f0*/  NOP ;  /* 0x0000000000007918 */ /* 0x000fe20000000000 */
[----:B------:R-:W-:Y:S05]  /*1100*/  @P3 BRA `(.L_x_37) ;  /* 0x0000000000183947 */ /* 0x000fea0003800000 */
[----:B--2---:R-:W2:Y:S01]  /*1110*/  LDS R4, [UR8+0x8] ;  /* 0x00000808ff047984 */ /* 0x004ea20008000800 */
[----:B------:R-:W3:Y:S01]  /*1120*/  LDC.64 R8, c[0x0][0x390] ;  /* 0x0000e400ff087b82 */ /* 0x000ee20000000a00 */
[----:B------:R-:W-:Y:S02]  /*1130*/  IMAD.MOV.U32 R5, RZ, RZ, 0x70 ;  /* 0x00000070ff057424 */ /* 0x000fe400078e00ff */
[----:B---3--:R3:W-:Y:S03]  /*1140*/  STS.64 [UR8], R8 ;  /* 0x00000008ff007988 */ /* 0x0087e60008000a08 */
[----:B--2---:R-:W-:-:S05]  /*1150*/  LOP3.LUT R4, R4, 0x10, R5, 0xd8, !PT ;  /* 0x0000001004047812 */ /* 0x004fca00078ed805 */
[----:B------:R3:W-:Y:S02]  /*1160*/  STS [UR8+0x8], R4 ;  /* 0x00000804ff007988 */ /* 0x0007e40008000808 */
.L_x_37:
[----:B--2---:R-:W-:Y:S05]  /*1170*/  BSYNC.RECONVERGENT B2 ;  /* 0x0000000000027941 */ /* 0x004fea0003800200 */
.L_x_36:
[----:B------:R-:W-:Y:S04]  /*1180*/  BSSY.RECONVERGENT B3, `(.L_x_38) ;  /* 0x0000011000037945 */ /* 0x000fe80003800200 */
[----:B------:R-:W-:Y:S04]  /*1190*/  BSSY.RELIABLE B2, `(.L_x_39) ;  /* 0x000000e000027945 */ /* 0x000fe80003800100 */
[----:B------:R-:W-:Y:S05]  /*11a0*/  @P3 BRA `(.L_x_40) ;  /* 0x0000000000243947 */ /* 0x000fea0003800000 */
[----:B---3--:R-:W2:Y:S01]  /*11b0*/  LDS R4, [UR8+0x34] ;  /* 0x00003408ff047984 */ /* 0x008ea20008000800 */
[----:B------:R-:W-:-:S05]  /*11c0*/  IMAD.MOV.U32 R5, RZ, RZ, 0x3f000000 ;  /* 0x3f000000ff057424 */ /* 0x000fca00078e00ff */
[----:B--2---:R-:W-:-:S05]  /*11d0*/  LOP3.LUT R4, R4, 0xff000000, R5, 0xb8, !PT ;  /* 0xff00000004047812 */ /* 0x004fca00078eb805 */
[----:B------:R2:W-:Y:S01]  /*11e0*/  STS [UR8+0x34], R4 ;  /* 0x00003404ff007988 */ /* 0x0005e20008000808 */
[----:B------:R-:W-:Y:S05]  /*11f0*/  @P3 BRA `(.L_x_41) ;  /* 0x00000000001c3947 */ /* 0x000fea0003800000 */
[----:B--2---:R-:W2:Y:S01]  /*1200*/  LDS R4, [UR8+0x38] ;  /* 0x00003808ff047984 */ /* 0x004ea20008000800 */
[----:B------:R-:W-:-:S05]  /*1210*/  IMAD.MOV.U32 R5, RZ, RZ, 0x3f ;  /* 0x0000003fff057424 */ /* 0x000fca00078e00ff */
[----:B--2---:R-:W-:-:S05]  /*1220*/  LOP3.LUT R4, R4, 0xff, R5, 0xb8, !PT ;  /* 0x000000ff04047812 */ /* 0x004fca00078eb805 */
[----:B------:R2:W-:Y:S02]  /*1230*/  STS [UR8+0x38], R4 ;  /* 0x00003804ff007988 */ /* 0x0005e40008000808 */
.L_x_40:
[----:B------:R-:W-:Y:S05]  /*1240*/  @P3 BREAK.RELIABLE B2 ;  /* 0x0000000000023942 */ /* 0x000fea0003800100 */
[----:B------:R-:W-:Y:S05]  /*1250*/  @P3 BRA `(.L_x_42) ;  /* 0x00000000000c3947 */ /* 0x000fea0003800000 */
[----:B------:R2:W-:Y:S02]  /*1260*/  STS [UR8+0x20], R3 ;  /* 0x00002003ff007988 */ /* 0x0005e40008000808 */
.L_x_41:
[----:B------:R-:W-:Y:S05]  /*1270*/  BSYNC.RELIABLE B2 ;  /* 0x0000000000027941 */ /* 0x000fea0003800100 */
.L_x_39:
[----:B------:R2:W-:Y:S02]  /*1280*/  @!P3 STS [UR8+0x24], R2 ;  /* 0x00002402ff00b988 */ /* 0x0005e40008000808 */
.L_x_42:
[----:B------:R-:W-:Y:S05]  /*1290*/  BSYNC.RECONVERGENT B3 ;  /* 0x0000000000037941 */ /* 0x000fea0003800200 */
.L_x_38:
[----:B------:R-:W-:Y:S05]  /*12a0*/  WARPSYNC.ALL ;  /* 0x0000000000007948 */ /* 0x000fea0003800000 */
[----:B------:R-:W-:Y:S01]  /*12b0*/  NOP ;  /* 0x0000000000007918 */ /* 0x000fe20000000000 */
[----:B------:R-:W-:Y:S04]  /*12c0*/  BSSY.RECONVERGENT B3, `(.L_x_43) ;  /* 0x000000e000037945 */ /* 0x000fe80003800200 */
[----:B------:R-:W-:Y:S05]  /*12d0*/  @P3 BRA `(.L_x_44) ;  /* 0x0000000000303947 */ /* 0x000fea0003800000 */
[----:B--2--5:R-:W2:Y:S01]  /*12e0*/  LDS R3, [UR8+0x34] ;  /* 0x00003408ff037984 */ /* 0x024ea20008000800 */
[----:B---3--:R-:W3:Y:S03]  /*12f0*/  LDC.64 R4, c[0x0][0x3b8] ;  /* 0x0000ee00ff047b82 */ /* 0x008ee60000000a00 */
[----:B------:R-:W5:Y:S01]  /*1300*/  LDS R2, [UR8+0x1c] ;  /* 0x00001c08ff027984 */ /* 0x000f620008000800 */
[C---:B---3--:R-:W-:Y:S01]  /*1310*/  SHF.L.U64.HI R5, R4.reuse, 0x1, R5 ;  /* 0x0000000104057819 */ /* 0x048fe20000010205 */
[----:B------:R-:W-:-:S03]  /*1320*/  IMAD.SHL.U32 R4, R4, 0x2, RZ ;  /* 0x0000000204047824 */ /* 0x000fc600078e00ff */
[--C-:B----4-:R-:W-:Y:S02]  /*1330*/  SHF.R.U32.HI R7, RZ, 0x4, R5.reuse ;  /* 0x00000004ff077819 */ /* 0x110fe40000011605 */
[----:B------:R-:W-:-:S05]  /*1340*/  SHF.R.U64 R4, R4, 0x4, R5 ;  /* 0x0000000404047819 */ /* 0x000fca0000001205 */
[----:B------:R3:W-:Y:S01]  /*1350*/  STS [UR8+0xc], R4 ;  /* 0x00000c04ff007988 */ /* 0x0007e20008000808 */
[----:B--2---:R-:W-:Y:S02]  /*1360*/  LOP3.LUT R3, R3, 0x7, RZ, 0xb8, !PT ;  /* 0x0000000703037812 */ /* 0x004fe400078eb8ff */
[----:B-----5:R-:W-:-:S03]  /*1370*/  LOP3.LUT R2, R2, 0xf, R7, 0xb8, !PT ;  /* 0x0000000f02027812 */ /* 0x020fc600078eb807 */
[----:B------:R3:W-:Y:S04]  /*1380*/  STS [UR8+0x34], R3 ;  /* 0x00003403ff007988 */ /* 0x0007e80008000808 */
[----:B------:R3:W-:Y:S02]  /*1390*/  STS [UR8+0x1c], R2 ;  /* 0x00001c02ff007988 */ /* 0x0007e40008000808 */
.L_x_44:
[----:B------:R-:W-:Y:S05]  /*13a0*/  BSYNC.RECONVERGENT B3 ;  /* 0x0000000000037941 */ /* 0x000fea0003800200 */
.L_x_43:
[----:B------:R-:W-:Y:S04]  /*13b0*/  BSSY.RECONVERGENT B4, `(.L_x_45) ;  /* 0x000001a000047945 */ /* 0x000fe80003800200 */
[----:B------:R-:W-:Y:S04]  /*13c0*/  BSSY.RELIABLE B3, `(.L_x_46) ;  /* 0x0000015000037945 */ /* 0x000fe80003800100 */
[----:B------:R-:W-:Y:S05]  /*13d0*/  @P3 BRA `(.L_x_47) ;  /* 0x0000000000203947 */ /* 0x000fea0003800000 */
[----:B--23--:R-:W2:Y:S02]  /*13e0*/  LDS R2, [UR8+0x34] ;  /* 0x00003408ff027984 */ /* 0x00cea40008000800 */
[----:B--2---:R-:W-:-:S05]  /*13f0*/  LOP3.LUT R2, R2, 0x38, RZ, 0xb8, !PT ;  /* 0x0000003802027812 */ /* 0x004fca00078eb8ff */
[----:B------:R2:W-:Y:S01]  /*1400*/  STS [UR8+0x34], R2 ;  /* 0x00003402ff007988 */ /* 0x0005e20008000808 */
[----:B------:R-:W-:Y:S05]  /*1410*/  @P3 BRA `(.L_x_48) ;  /* 0x0000000000203947 */ /* 0x000fea0003800000 */
[----:B--2---:R-:W2:Y:S01]  /*1420*/  LDS R2, [UR8+0x8] ;  /* 0x00000808ff027984 */ /* 0x004ea20008000800 */
[----:B-----5:R-:W-:-:S05]  /*1430*/  IMAD.MOV.U32 R3, RZ, RZ, 0x780 ;  /* 0x00000780ff037424 */ /* 0x020fca00078e00ff */
[----:B--2---:R-:W-:-:S05]  /*1440*/  LOP3.LUT R2, R2, 0x500, R3, 0xd8, !PT ;  /* 0x0000050002027812 */ /* 0x004fca00078ed803 */
[----:B------:R2:W-:Y:S02]  /*1450*/  STS [UR8+0x8], R2 ;  /* 0x00000802ff007988 */ /* 0x0005e40008000808 */
.L_x_47:
[----:B------:R-:W-:Y:S05]  /*1460*/  @P3 BRA `(.L_x_49) ;  /* 0x0000000000283947 */ /* 0x000fea0003800000 */
[----:B--23--:R-:W2:Y:S02]  /*1470*/  LDS R2, [UR8+0x8] ;  /* 0x00000808ff027984 */ /* 0x00cea40008000800 */
[----:B--2---:R-:W-:-:S05]  /*1480*/  LOP3.LUT R2, R2, 0x1800, RZ, 0xb8, !PT ;  /* 0x0000180002027812 */ /* 0x004fca00078eb8ff */
[----:B------:R3:W-:Y:S02]  /*1490*/  STS [UR8+0x8], R2 ;  /* 0x00000802ff007988 */ /* 0x0007e40008000808 */
.L_x_48:
[----:B------:R-:W-:Y:S05]  /*14a0*/  @P3 BREAK.RELIABLE B3 ;  /* 0x0000000000033942 */ /* 0x000fea0003800100 */
[----:B------:R-:W-:Y:S05]  /*14b0*/  @P3 BRA `(.L_x_50) ;  /* 0x0000000000243947 */ /* 0x000fea0003800000 */
[----:B--23--:R-:W2:Y:S01]  /*14c0*/  LDS R2, [UR8+0x8] ;  /* 0x00000808ff027984 */ /* 0x00cea20008000800 */
[----:B-----5:R-:W-:-:S05]  /*14d0*/  IMAD.MOV.U32 R3, RZ, RZ, 0x6000 ;  /* 0x00006000ff037424 */ /* 0x020fca00078e00ff */
[----:B--2---:R-:W-:-:S04]  /*14e0*/  LOP3.LUT R2, R2, 0x6000, R3, 0xd8, !PT ;  /* 0x0000600002027812 */ /* 0x004fc800078ed803 */
[----:B------:R-:W-:-:S05]  /*14f0*/  LOP3.LUT R2, R2, 0x400000, RZ, 0xb8, !PT ;  /* 0x0040000002027812 */ /* 0x000fca00078eb8ff */
[----:B------:R2:W-:Y:S02]  /*1500*/  STS [UR8+0x8], R2 ;  /* 0x00000802ff007988 */ /* 0x0005e40008000808 */
.L_x_49:
[----:B------:R-:W-:Y:S05]  /*1510*/  BSYNC.RELIABLE B3 ;  /* 0x0000000000037941 */ /* 0x000fea0003800100 */
.L_x_46:
[----:B--23--:R-:W2:Y:S02]  /*1520*/  @!P3 LDS R2, [UR8+0x8] ;  /* 0x00000808ff02b984 */ /* 0x00cea40008000800 */
[----:B--2---:R-:W-:-:S05]  /*1530*/  @!P3 LOP3.LUT R2, R2, 0x8000, RZ, 0xb8, !PT ;  /* 0x000080000202b812 */ /* 0x004fca00078eb8ff */
[----:B------:R2:W-:Y:S02]  /*1540*/  @!P3 STS [UR8+0x8], R2 ;  /* 0x00000802ff00b988 */ /* 0x0005e40008000808 */
.L_x_50:
[----:B------:R-:W-:Y:S05]  /*1550*/  BSYNC.RECONVERGENT B4 ;  /* 0x0000000000047941 */ /* 0x000fea0003800200 */
.L_x_45:
[----:B------:R-:W-:Y:S05]  /*1560*/  WARPSYNC.ALL ;  /* 0x0000000000007948 */ /* 0x000fea0003800000 */
[----:B------:R-:W-:Y:S01]  /*1570*/  NOP ;  /* 0x0000000000007918 */ /* 0x000fe20000000000 */
[----:B------:R-:W-:-:S04]  /*1580*/  UIADD3 UR4, UPT, UPT, UR4, 0x100, URZ ;  /* 0x0000010004047890 */ /* 0x000fc8000fffe0ff */
[----:B------:R-:W-:-:S04]  /*1590*/  UIADD3 UR23, UP0, UPT, UR4, UR16, URZ ;  /* 0x0000001004177290 */ /* 0x000fc8000ff1e0ff */
[----:B------:R-:W-:Y:S01]  /*15a0*/  ULEA.HI.X.SX32 UR28, UR4, UR17, 0x1, UP0 ;  /* 0x00000011041c7291 */ /* 0x000fe200080f0eff */
[----:B------:R-:W-:Y:S11]  /*15b0*/  @P0 BRA `(.L_x_51) ;  /* 0x0000000000380947 */ /* 0x000ff60003800000 */
[----:B--23--:R-:W2:Y:S01]  /*15c0*/  S2R R2, SR_LANEID ;  /* 0x0000000000027919 */ /* 0x00cea20000000000 */
[----:B------:R-:W-:Y:S05]  /*15d0*/  WARPSYNC.ALL ;  /* 0x0000000000007948 */ /* 0x000fea0003800000 */
[----:B------:R-:W-:Y:S01]  /*15e0*/  NOP ;  /* 0x0000000000007918 */ /* 0x000fe20000000000 */
[----:B--2---:R-:W-:-:S05]  /*15f0*/  IMAD.SHL.U32 R4, R2, 0x4, RZ ;  /* 0x0000000402047824 */ /* 0x004fca00078e00ff */
[----:B------:R-:W2:Y:S01]  /*1600*/  LDS R5, [R4+UR8] ;  /* 0x0000000804057984 */ /* 0x000ea20008000800 */
[----:B------:R-:W-:Y:S01]  /*1610*/  IADD3 R2, P1, PT, R4, UR23, RZ ;  /* 0x0000001704027c10 */ /* 0x000fe2000ff3e0ff */
[----:B------:R-:W-:-:S04]  /*1620*/  UMOV UR4, UR23 ;  /* 0x0000001700047c82 */ /* 0x000fc80008000000 */
[----:B-----5:R-:W-:Y:S01]  /*1630*/  IMAD.X R3, RZ, RZ, UR28, P1 ;  /* 0x0000001cff037e24 */ /* 0x020fe200088e06ff */
[----:B------:R-:W-:-:S04]  /*1640*/  UMOV UR5, UR28 ;  /* 0x0000001c00057c82 */ /* 0x000fc80008000000 */
[----:B--2---:R2:W3:Y:S01]  /*1650*/  ATOMG.E.EXCH.STRONG.GPU PT, RZ, [R2], R5 ;  /* 0x0000000502ff73a8 */ /* 0x0044e200041ee100 */
[----:B------:R-:W-:-:S04]  /*1660*/  DEPBAR {5,4,3,2,1,0} ;  /* 0x0000003f0000791a */ /* 0x000fc80000000000 */
[----:B------:R-:W5:Y:S02]  /*1670*/  CCTL.E.C.LDCU.IV.DEEP [UR4] ;  /* 0x0000000004007540 */ /* 0x000f640009c08000 */
[----:B-----5:R2:W-:Y:S01]  /*1680*/  UTMACCTL.IV [UR4] ;  /* 0x00000000040079b9 */ /* 0x0205e20008000000 */
[----:B------:R-:W-:Y:S01]  /*1690*/  NOP ;  /* 0x0000000000007918 */ /* 0x000fe20000000000 */
.L_x_51:
[----:B------:R-:W-:Y:S05]  /*16a0*/  @P0 BRA `(.L_x_52) ;  /* 0x00000000000c0947 */ /* 0x000fea0003800000 */
[----:B------:R0:W-:Y:S01]  /*16b0*/  UTMACMDFLUSH ;  /* 0x00000000000079b7 */ /* 0x0001e20000000000 */
[----:B------:R-:W-:Y:S05]  /*16c0*/  @P0 BRA `(.L_x_52) ;  /* 0x0000000000040947 */ /* 0x000fea0003800000 */
[----:B------:R-:W-:-:S04]  /*16d0*/  DEPBAR.LE SB0, 0x0 ;  /* 0x000080000000791a */ /* 0x000fc80000000000 */
.L_x_52:
[----:B------:R-:W-:Y:S05]  /*16e0*/  WARPSYNC.ALL ;  /* 0x0000000000007948 */ /* 0x000fea0003800000 */
[----:B------:R-:W-:Y:S01]  /*16f0*/  NOP ;  /* 0x0000000000007918 */ /* 0x000fe20000000000 */
[----:B---3--:R-:W-:Y:S01]  /*1700*/  BAR.SYNC.DEFER_BLOCKING 0x0 ;  /* 0x0000000000007b1d */ /* 0x008fe20000010000 */
[----:B------:R-:W-:Y:S01]  /*1710*/  ISETP.GE.AND P0, PT, R6, 0x1, PT ;  /* 0x000000010600780c */ /* 0x000fe20003f06270 */
[----:B------:R-:W-:Y:S01]  /*1720*/  USHF.L.U32 UR11, UR11, 0x6, URZ ;  /* 0x000000060b0b7899 */ /* 0x000fe200080006ff */
[----:B--2---:R-:W-:Y:S01]  /*1730*/  SHF.R.U32.HI R2, RZ, 0x5, R0 ;  /* 0x00000005ff027819 */ /* 0x004fe20000011600 */
[----:B------:R-:W-:-:S02]  /*1740*/  USHF.L.U32 UR26, UR26, 0x6, URZ ;  /* 0x000000061a1a7899 */ /* 0x000fc400080006ff */
[----:B------:R-:W-:Y:S01]  /*1750*/  VOTEU.ALL UP0, P3 ;  /* 0x0000000000ff7886 */ /* 0x000fe20001800000 */
[----:B------:R-:W-:Y:S01]  /*1760*/  UMOV UR4, 0x1 ;  /* 0x0000000100047882 */ /* 0x000fe20000000000 */
[----:B------:R-:W-:Y:S01]  /*1770*/  VOTEU.ALL UP1, P3 ;  /* 0x0000000000ff7886 */ /* 0x000fe20001820000 */
[----:B------:R-:W-:Y:S02]  /*1780*/  R2UR UR22, R2 ;  /* 0x00000000021672ca */ /* 0x000fe400000e0000 */
[----:B------:R-:W-:-:S04]  /*1790*/  @!UP0 UIADD3 UR6, UPT, UPT, -UR4, 0x100000, URZ ;  /* 0x0010000004068890 */ /* 0x000fc8000fffe1ff */
[----:B------:R-:W-:Y:S02]  /*17a0*/  @!UP0 USHF.L.U32 UR7, UR6, 0xb, URZ ;  /* 0x0000000b06078899 */ /* 0x000fe400080006ff */
[----:B------:R-:W-:Y:S02]  /*17b0*/  @!UP0 USHF.L.U32 UR6, UR6, 0x1, URZ ;  /* 0x0000000106068899 */ /* 0x000fe400080006ff */
[----:B------:R-:W-:-:S04]  /*17c0*/  @!UP0 UIADD3 UR4, UPT, UPT, -UR4, 0x100000, URZ ;  /* 0x0010000004048890 */ /* 0x000fc8000fffe1ff */
[----:B------:R-:W-:Y:S02]  /*17d0*/  @!UP0 USHF.L.U32 UR5, UR4, 0xb, URZ ;  /* 0x0000000b04058899 */ /* 0x000fe400080006ff */
[----:B------:R-:W-:Y:S01]  /*17e0*/  @!UP0 USHF.L.U32 UR4, UR4, 0x1, URZ ;  /* 0x0000000104048899 */ /* 0x000fe200080006ff */
[----:B------:R-:W-:Y:S01]  /*17f0*/  VOTEU.ALL UP0, P3 ;  /* 0x0000000000ff7886 */ /* 0x000fe20001800000 */
[----:B------:R-:W2:Y:S04]  /*1800*/  FENCE.VIEW.ASYNC.S ;  /* 0x00000000000073c6 */ /* 0x000ea80000000000 */
[----:B--2---:R2:W3:Y:S06]  /*1810*/  @!UP0 SYNCS.EXCH.64 URZ, [UR8+0x2000], UR6 ;  /* 0x0020000608ff85b2 */ /* 0x0044ec0008000100 */
[----:B------:R2:W4:Y:S01]  /*1820*/  @!UP1 SYNCS.EXCH.64 URZ, [UR8+0x2010], UR4 ;  /* 0x0020100408ff95b2 */ /* 0x0005220008000100 */
[----:B------:R-:W-:Y:S05]  /*1830*/  @!P0 BRA `(.L_x_53) ;  /* 0x0000000400c08947 */ /* 0x000fea0003800000 */
[----:B---34-:R-:W-:Y:S01]  /*1840*/  BAR.SYNC.DEFER_BLOCKING 0x0 ;  /* 0x0000000000007b1d */ /* 0x018fe20000010000 */
[----:B------:R-:W-:Y:S01]  /*1850*/  @!P3 IMAD.MOV.U32 R2, RZ, RZ, 0x2000 ;  /* 0x00002000ff02b424 */ /* 0x000fe200078e00ff */
[----:B------:R-:W-:Y:S02]  /*1860*/  ELECT P1, URZ, PT ;  /* 0x0000000000ff782f */ /* 0x000fe40003820000 */
[----:B------:R-:W-:Y:S02]  /*1870*/  ELECT P0, URZ, PT ;  /* 0x0000000000ff782f */ /* 0x000fe40003800000 */
[C---:B------:R-:W-:Y:S01]  /*1880*/  ISETP.LT.U32.AND P1, PT, R20.reuse, 0x20, P1 ;  /* 0x000000201400780c */ /* 0x040fe20000f21070 */
[----:B------:R-:W-:Y:S01]  /*1890*/  UIADD3 UR24, UPT, UPT, UR8, 0x1000, URZ ;  /* 0x0000100008187890 */ /* 0x000fe2000fffe0ff */
[----:B------:R-:W-:Y:S01]  /*18a0*/  ISETP.LT.U32.AND P0, PT, R20, 0x20, P0 ;  /* 0x000000201400780c */ /* 0x000fe20000701070 */
[----:B--2---:R-:W-:Y:S02]  /*18b0*/  USHF.R.U32.HI UR4, URZ, 0x4, UR8 ;  /* 0x00000004ff047899 */ /* 0x004fe40008011608 */
[----:B------:R-:W-:-:S02]  /*18c0*/  USHF.R.U32.HI UR6, URZ, 0x4, UR24 ;  /* 0x00000004ff067899 */ /* 0x000fc40008011618 */
[----:B------:R-:W-:Y:S02]  /*18d0*/  USGXT.U32 UR4, UR4, 0xe ;  /* 0x0000000e0404789a */ /* 0x000fe40008000000 */
[----:B------:R-:W-:Y:S01]  /*18e0*/  USGXT.U32 UR6, UR6, 0xe ;  /* 0x0000000e0606789a */ /* 0x000fe20008000000 */
[----:B------:R-:W-:Y:S01]  /*18f0*/  UMOV UR20, 0x80 ;  /* 0x0000008000147882 */ /* 0x000fe20000000000 */
[----:B------:R-:W-:Y:S02]  /*1900*/  UMOV UR21, 0x40004040 ;  /* 0x4000404000157882 */ /* 0x000fe40000000000 */
[----:B------:R-:W-:Y:S01]  /*1910*/  VOTEU.ANY UP0, P1 ;  /* 0x0000000000ff7886 */ /* 0x000fe20000800100 */
[----:B------:R-:W-:Y:S01]  /*1920*/  VOTEU.ANY UP2, P1 ;  /* 0x0000000000ff7886 */ /* 0x000fe20000840100 */
[----:B------:R-:W-:Y:S01]  /*1930*/  VOTEU.ANY UP1, P0 ;  /* 0x0000000000ff7886 */ /* 0x000fe20000020100 */
[----:B------:R-:W-:Y:S01]  /*1940*/  VOTEU.ANY UP3, P0 ;  /* 0x0000000000ff7886 */ /* 0x000fe20000060100 */
[----:B------:R-:W-:Y:S01]  /*1950*/  UMOV UR7, URZ ;  /* 0x000000ff00077c82 */ /* 0x000fe20008000000 */
[----:B------:R2:W-:Y:S01]  /*1960*/  @!P3 SYNCS.ARRIVE.TRANS64 RZ, [UR8+0x2000], R2 ;  /* 0x00200002ffffb9a7 */ /* 0x0005e20008000008 */
[----:B------:R3:W-:Y:S06]  /*1970*/  MEMBAR.ALL.CTA ;  /* 0x0000000000007992 */ /* 0x0007ec0000008000 */
[----:B---3--:R-:W3:Y:S01]  /*1980*/  FENCE.VIEW.ASYNC.S ;  /* 0x00000000000073c6 */ /* 0x008ee20000000000 */
[----:B------:R-:W-:Y:S01]  /*1990*/  @UP0 UIADD3 UR9, UPT, UPT, UR8, 0x2000, URZ ;  /* 0x0000200008090890 */ /* 0x000fe2000fffe0ff */
[----:B------:R-:W-:Y:S01]  /*19a0*/  @UP0 UMOV UR10, URZ ;  /* 0x000000ff000a0c82 */ /* 0x000fe20008000000 */
[----:B------:R-:W-:Y:S01]  /*19b0*/  @UP1 UIADD3 UR25, UPT, UPT, UR8, 0x2000, URZ ;  /* 0x0000200008191890 */ /* 0x000fe2000fffe0ff */
[----:B------:R-:W-:Y:S01]  /*19c0*/  @UP1 UMOV UR27, URZ ;  /* 0x000000ff001b1c82 */ /* 0x000fe20008000000 */
[----:B------:R-:W-:Y:S01]  /*19d0*/  UMOV UR18, 0xfffffffe ;  /* 0xfffffffe00127882 */ /* 0x000fe20000000000 */
[----:B------:R-:W-:Y:S01]  /*19e0*/  UMOV UR19, 0x7fffbfdf ;  /* 0x7fffbfdf00137882 */ /* 0x000fe20000000000 */
[----:B------:R-:W-:Y:S01]  /*19f0*/  UMOV UR5, URZ ;  /* 0x000000ff00057c82 */ /* 0x000fe20008000000 */
[----:B------:R-:W-:-:S02]  /*1a00*/  UIADD3.64 UR20, UPT, UPT, UR6, UR20, URZ ;  /* 0x0000001406147297 */ /* 0x000fc4000fffe0ff */
[----:B------:R-:W-:Y:S02]  /*1a10*/  UIADD3.64 UR18, UPT, UPT, UR4, -UR18, URZ ;  /* 0x8000001204127297 */ /* 0x000fe4000fffe0ff */
[----:B------:R-:W-:Y:S01]  /*1a20*/  UISETP.NE.U32.AND UP0, UPT, UR22, URZ, UPT ;  /* 0x000000ff1600728c */ /* 0x000fe2000bf05070 */
[----:B------:R-:W-:Y:S01]  /*1a30*/  UMOV UR16, UR4 ;  /* 0x0000000400107c82 */ /* 0x000fe20008000000 */
[----:B------:R-:W-:Y:S01]  /*1a40*/  UMOV UR17, 0x80004020 ;  /* 0x8000402000117882 */ /* 0x000fe20000000000 */
[----:B------:R-:W-:Y:S01]  /*1a50*/  UMOV UR7, 0x40004040 ;  /* 0x4000404000077882 */ /* 0x000fe20000000000 */
[----:B---3--:R-:W-:Y:S06]  /*1a60*/  BAR.SYNC.DEFER_BLOCKING 0x0 ;  /* 0x0000000000007b1d */ /* 0x008fec0000010000 */
[----:B------:R2:W-:Y:S02]  /*1a70*/  @UP2 UTMALDG.2D [UR8], [UR12] ;  /* 0x000000080c0025b4 */ /* 0x0005e40008008000 */
[----:B------:R-:W-:Y:S06]  /*1a80*/  BAR.SYNC.DEFER_BLOCKING 0x0 ;  /* 0x0000000000007b1d */ /* 0x000fec0000010000 */
[----:B------:R2:W-:Y:S02]  /*1a90*/  @UP3 UTMALDG.2D [UR24], [UR14] ;  /* 0x000000180e0035b4 */ /* 0x0005e40008008000 */
[----:B------:R-:W-:Y:S06]  /*1aa0*/  BAR.SYNC.DEFER_BLOCKING 0x0 ;  /* 0x0000000000007b1d */ /* 0x000fec0000010000 */
[----:B------:R-:W3:Y:S02]  /*1ab0*/  SYNCS.PHASECHK.TRANS64.TRYWAIT P0, [UR8+0x2000], RZ ;  /* 0x002000ffff0075a7 */ /* 0x000ee40008001108 */
[----:B--23--:R-:W-:Y:S05]  /*1ac0*/  @!P0 BRA `(.L_x_54) ;  /* 0x0000000800988947 */ /* 0x00cfea0003800000 */
.L_x_66:
[----:B------:R-:W-:Y:S05]  /*1ad0*/  BRA.U UP0, `(.L_x_55) ;  /* 0x00000001001c7547 */ /* 0x000fea000b800000 */
[----:B------:R-:W-:Y:S01]  /*1ae0*/  UMOV UR4, 0x0 ;  /* 0x0000000000047882 */ /* 0x000fe20000000000 */
[----:B------:R-:W-:Y:S01]  /*1af0*/  UMOV UR5, 0x4110490 ;  /* 0x0411049000057882 */ /* 0x000fe20000000000 */
[----:B------:R-:W-:Y:S01]  /*1b00*/  UMOV UR24, 0x0 ;  /* 0x0000000000187882 */ /* 0x000fe20000000000 */
[----:B------:R-:W-:Y:S01]  /*1b10*/  UMOV UR25, 0x4110490 ;  /* 0x0411049000197882 */ /* 0x000fe20000000000 */
[----:B------:R2:W-:Y:S01]  /*1b20*/  UTCHMMA gdesc[UR16], gdesc[UR6], tmem[UR29], tmem[UR4], idesc[UR5], !UPT ;  /* 0x00ff0406100075ea */ /* 0x0005e2000f80001d */
[----:B------:R2:W-:Y:S01]  /*1b30*/  UTCHMMA gdesc[UR18], gdesc[UR20], tmem[UR29], tmem[UR24], idesc[UR25], UPT ;  /* 0x00ff1814120075ea */ /* 0x0005e2000b80001d */
[----:B------:R-:W-:Y:S02]  /*1b40*/  NOP ;  /* 0x0000000000007918 */ /* 0x000fe40000000000 */
.L_x_55:
[----:B------:R-:W-:Y:S01]  /*1b50*/  ELECT P0, URZ, PT ;  /* 0x0000000000ff782f */ /* 0x000fe20003800000 */
[----:B--2---:R-:W-:-:S03]  /*1b60*/  UIADD3 UR4, UPT, UPT, UR8, 0x2010, URZ ;  /* 0x0000201008047890 */ /* 0x004fc6000fffe0ff */
[----:B------:R-:W-:Y:S01]  /*1b70*/  ISETP.LT.U32.AND P0, PT, R20, 0x20, P0 ;  /* 0x000000201400780c */ /* 0x000fe20000701070 */
[----:B------:R-:W-:-:S12]  /*1b80*/  UMOV UR5, URZ ;  /* 0x000000ff00057c82 */ /* 0x000fd80008000000 */
[----:B------:R-:W-:Y:S01]  /*1b90*/  VOTEU.ANY UP0, P0 ;  /* 0x0000000000ff7886 */ /* 0x000fe20000000100 */
[----:B------:R-:W-:Y:S01]  /*1ba0*/  VOTEU.ANY UP1, P0 ;  /* 0x0000000000ff7886 */ /* 0x000fe20000020100 */
[----:B------:R-:W-:-:S03]  /*1bb0*/  ISETP.GE.U32.AND P0, PT, R6, 0x21, PT ;  /* 0x000000210600780c */ /* 0x000fc60003f06070 */
[----:B------:R-:W-:Y:S02]  /*1bc0*/  @UP0 UMOV UR9, UR4 ;  /* 0x0000000400090c82 */ /* 0x000fe40008000000 */
[----:B------:R2:W-:Y:S01]  /*1bd0*/  @UP1 UTCBAR [UR9], URZ ;  /* 0x000000ff090013e9 */ /* 0x0005e200080000ff */
[----:B------:R-:W-:Y:S06]  /*1be0*/  BAR.SYNC.DEFER_BLOCKING 0x0 ;  /* 0x0000000000007b1d */ /* 0x000fec0000010000 */
[----:B------:R-:W3:Y:S02]  /*1bf0*/  SYNCS.PHASECHK.TRANS64.TRYWAIT P1, [UR8+0x2010], RZ ;  /* 0x002010ffff0075a7 */ /* 0x000ee40008021108 */
[----:B--23--:R-:W-:Y:S05]  /*1c00*/  @!P1 BRA `(.L_x_56) ;  /* 0x0000000800549947 */ /* 0x00cfea0003800000 */
.L_x_67:
[----:B------:R-:W-:Y:S05]  /*1c10*/  @!P0 BRA `(.L_x_53) ;  /* 0x0000000000c88947 */ /* 0x000fea0003800000 */
[----:B------:R-:W-:Y:S01]  /*1c20*/  IMAD.MOV.U32 R2, RZ, RZ, 0x1 ;  /* 0x00000001ff027424 */ /* 0x000fe200078e00ff */
[----:B------:R-:W2:Y:S01]  /*1c30*/  LDCU UR32, c[0x0][0x3a0] ;  /* 0x00007400ff2077ac */ /* 0x000ea20008000800 */
[----:B------:R-:W-:-:S05]  /*1c40*/  UMOV UR10, 0x20 ;  /* 0x00000020000a7882 */ /* 0x000fca0000000000 */
.L_x_60:
[----:B------:R-:W-:Y:S01]  /*1c50*/  BAR.SYNC.DEFER_BLOCKING 0x0 ;  /* 0x0000000000007b1d */ /* 0x000fe20000010000 */
[----:B-----5:R-:W-:Y:S01]  /*1c60*/  @!P3 IMAD.MOV.U32 R3, RZ, RZ, 0x2000 ;  /* 0x00002000ff03b424 */ /* 0x020fe200078e00ff */
[----:B------:R-:W-:Y:S02]  /*1c70*/  ELECT P1, URZ, PT ;  /* 0x0000000000ff782f */ /* 0x000fe40003820000 */
[----:B------:R-:W-:Y:S02]  /*1c80*/  ELECT P0, URZ, PT ;  /* 0x0000000000ff782f */ /* 0x000fe40003800000 */
[C---:B------:R-:W-:Y:S01]  /*1c90*/  ISETP.LT.U32.AND P1, PT, R20.reuse, 0x20, P1 ;  /* 0x000000201400780c */ /* 0x040fe20000f21070 */
[----:B------:R-:W-:Y:S01]  /*1ca0*/  UMOV UR27, UR10 ;  /* 0x0000000a001b7c82 */ /* 0x000fe20008000000 */
[----:B------:R-:W-:-:S11]  /*1cb0*/  ISETP.LT.U32.AND P0, PT, R20, 0x20, P0 ;  /* 0x000000201400780c */ /* 0x000fd60000701070 */
[----:B------:R-:W-:Y:S02]  /*1cc0*/  VOTEU.ANY UP0, P1 ;  /* 0x0000000000ff7886 */ /* 0x000fe40000800100 */
[----:B------:R-:W-:Y:S01]  /*1cd0*/  VOTEU.ANY UP1, P0 ;  /* 0x0000000000ff7886 */ /* 0x000fe20000020100 */
[----:B---3--:R3:W-:Y:S01]  /*1ce0*/  @!P3 SYNCS.ARRIVE.TRANS64 RZ, [UR8+0x2000], R3 ;  /* 0x00200003ffffb9a7 */ /* 0x0087e20008000008 */
[----:B------:R4:W-:Y:S06]  /*1cf0*/  MEMBAR.ALL.CTA ;  /* 0x0000000000007992 */ /* 0x0009ec0000008000 */
[----:B----4-:R-:W4:Y:S01]  /*1d00*/  FENCE.VIEW.ASYNC.S ;  /* 0x00000000000073c6 */ /* 0x010f220000000000 */
[----:B------:R-:W-:Y:S01]  /*1d10*/  @UP0 UIADD3 UR9, UPT, UPT, UR8, 0x2000, URZ ;  /* 0x0000200008090890 */ /* 0x000fe2000fffe0ff */
[----:B----4-:R-:W-:Y:S01]  /*1d20*/  VOTEU.ANY UP0, P1 ;  /* 0x0000000000ff7886 */ /* 0x010fe20000800100 */
[----:B------:R-:W-:-:S02]  /*1d30*/  @UP1 UIADD3 UR24, UPT, UPT, UR8, 0x1000, URZ ;  /* 0x0000100008181890 */ /* 0x000fc4000fffe0ff */
[----:B------:R-:W-:Y:S01]  /*1d40*/  @UP1 UIADD3 UR25, UPT, UPT, UR8, 0x2000, URZ ;  /* 0x0000200008191890 */ /* 0x000fe2000fffe0ff */
[----:B---3--:R-:W-:Y:S01]  /*1d50*/  IMAD.U32 R3, R2, -0x80000000, RZ ;  /* 0x8000000002037824 */ /* 0x008fe200078e00ff */
[----:B------:R-:W-:Y:S01]  /*1d60*/  VOTEU.ANY UP1, P0 ;  /* 0x0000000000ff7886 */ /* 0x000fe20000020100 */
[----:B------:R-:W-:Y:S06]  /*1d70*/  BAR.SYNC.DEFER_BLOCKING 0x0 ;  /* 0x0000000000007b1d */ /* 0x000fec0000010000 */
[----:B------:R3:W-:Y:S01]  /*1d80*/  @UP0 UTMALDG.2D [UR8], [UR12] ;  /* 0x000000080c0005b4 */ /* 0x0007e20008008000 */
[----:B------:R-:W-:Y:S01]  /*1d90*/  UISETP.NE.U32.AND UP0, UPT, UR22, URZ, UPT ;  /* 0x000000ff1600728c */ /* 0x000fe2000bf05070 */
[----:B------:R-:W-:Y:S06]  /*1da0*/  BAR.SYNC.DEFER_BLOCKING 0x0 ;  /* 0x0000000000007b1d */ /* 0x000fec0000010000 */
[----:B------:R3:W-:Y:S02]  /*1db0*/  @UP1 UTMALDG.2D [UR24], [UR14] ;  /* 0x000000180e0015b4 */ /* 0x0007e40008008000 */
[----:B------:R-:W-:Y:S06]  /*1dc0*/  BAR.SYNC.DEFER_BLOCKING 0x0 ;  /* 0x0000000000007b1d */ /* 0x000fec0000010000 */
[----:B------:R-:W4:Y:S02]  /*1dd0*/  SYNCS.PHASECHK.TRANS64.TRYWAIT P0, [UR8+0x2000], R3 ;  /* 0x00200003ff0075a7 */ /* 0x000f240008001108 */
[----:B---34-:R-:W-:Y:S05]  /*1de0*/  @!P0 BRA `(.L_x_57) ;  /* 0x0000000400e88947 */ /* 0x018fea0003800000 */
.L_x_68:
[----:B------:R-:W-:Y:S05]  /*1df0*/  BRA.U UP0, `(.L_x_58) ;  /* 0x00000001001c7547 */ /* 0x000fea000b800000 */
[----:B------:R-:W-:Y:S01]  /*1e00*/  UMOV UR24, 0x0 ;  /* 0x0000000000187882 */ /* 0x000fe20000000000 */
[----:B------:R-:W-:Y:S01]  /*1e10*/  UMOV UR25, 0x4110490 ;  /* 0x0411049000197882 */ /* 0x000fe20000000000 */
[----:B------:R-:W-:Y:S01]  /*1e20*/  UMOV UR30, 0x0 ;  /* 0x00000000001e7882 */ /* 0x000fe20000000000 */
[----:B------:R-:W-:Y:S01]  /*1e30*/  UMOV UR31, 0x4110490 ;  /* 0x04110490001f7882 */ /* 0x000fe20000000000 */
[----:B------:R3:W-:Y:S01]  /*1e40*/  UTCHMMA gdesc[UR16], gdesc[UR6], tmem[UR29], tmem[UR24], idesc[UR25], UPT ;  /* 0x00ff1806100075ea */ /* 0x0007e2000b80001d */
[----:B------:R3:W-:Y:S01]  /*1e50*/  UTCHMMA gdesc[UR18], gdesc[UR20], tmem[UR29], tmem[UR30], idesc[UR31], UPT ;  /* 0x00ff1e14120075ea */ /* 0x0007e2000b80001d */
[----:B------:R-:W-:Y:S02]  /*1e60*/  NOP ;  /* 0x0000000000007918 */ /* 0x000fe40000000000 */
.L_x_58:
[----:B------:R-:W-:-:S04]  /*1e70*/  ELECT P0, URZ, PT ;  /* 0x0000000000ff782f */ /* 0x000fc80003800000 */
[----:B------:R-:W-:-:S13]  /*1e80*/  ISETP.LT.U32.AND P0, PT, R20, 0x20, P0 ;  /* 0x000000201400780c */ /* 0x000fda0000701070 */
[----:B------:R-:W-:Y:S01]  /*1e90*/  VOTEU.ANY UP0, P0 ;  /* 0x0000000000ff7886 */ /* 0x000fe20000000100 */
[----:B------:R-:W-:-:S04]  /*1ea0*/  VOTEU.ANY UP1, P0 ;  /* 0x0000000000ff7886 */ /* 0x000fc80000020100 */
[----:B------:R-:W-:Y:S02]  /*1eb0*/  @UP0 UMOV UR9, UR4 ;  /* 0x0000000400090c82 */ /* 0x000fe40008000000 */
[----:B------:R4:W-:Y:S01]  /*1ec0*/  @UP1 UTCBAR [UR9], URZ ;  /* 0x000000ff090013e9 */ /* 0x0009e200080000ff */
[----:B------:R-:W-:Y:S06]  /*1ed0*/  BAR.SYNC.DEFER_BLOCKING 0x0 ;  /* 0x0000000000007b1d */ /* 0x000fec0000010000 */
[----:B------:R-:W5:Y:S02]  /*1ee0*/  SYNCS.PHASECHK.TRANS64.TRYWAIT P0, [UR8+0x2010], R3 ;  /* 0x00201003ff0075a7 */ /* 0x000f640008001108 */
[----:B----45:R-:W-:Y:S05]  /*1ef0*/  @!P0 BRA `(.L_x_59) ;  /* 0x0000000400b08947 */ /* 0x030fea0003800000 */
.L_x_69:
[----:B------:R-:W-:Y:S01]  /*1f00*/  UIADD3 UR10, UPT, UPT, UR10, 0x20, URZ ;  /* 0x000000200a0a7890 */ /* 0x000fe2000fffe0ff */
[----:B------:R-:W-:-:S03]  /*1f10*/  LOP3.LUT R2, R2, 0x1, RZ, 0x3c, !PT ;  /* 0x0000000102027812 */ /* 0x000fc600078e3cff */
[----:B--2---:R-:W-:-:S09]  /*1f20*/  UISETP.GE.AND UP0, UPT, UR10, UR32, UPT ;  /* 0x000000200a00728c */ /* 0x004fd2000bf06270 */
[----:B------:R-:W-:Y:S05]  /*1f30*/  BRA.U !UP0, `(.L_x_60) ;  /* 0xfffffffd08447547 */ /* 0x000fea000b83ffff */
.L_x_53:
[----:B---34-:R-:W-:Y:S06]  /*1f40*/  BAR.SYNC.DEFER_BLOCKING 0x0 ;  /* 0x0000000000007b1d */ /* 0x018fec0000010000 */
[----:B------:R-:W-:Y:S04]  /*1f50*/  BSSY.RECONVERGENT B4, `(.L_x_61) ;  /* 0x0000004000047945 */ /* 0x000fe80003800200 */
[----:B------:R-:W-:Y:S05]  /*1f60*/  @P3 BRA `(.L_x_62) ;  /* 0x0000000000083947 */ /* 0x000fea0003800000 */
[----:B------:R-:W3:Y:S02]  /*1f70*/  SYNCS.CCTL.IV [UR8+0x2000] ;  /* 0x00200000ff0079b1 */ /* 0x000ee40008000008 */
[----:B---3--:R-:W3:Y:S02]  /*1f80*/  SYNCS.CCTL.IV [UR8+0x2010] ;  /* 0x00201000ff0079b1 */ /* 0x008ee40008000008 */
.L_x_62:
[----:B--2---:R-:W-:Y:S05]  /*1f90*/  BSYNC.RECONVERGENT B4 ;  /* 0x0000000000047941 */ /* 0x004fea0003800200 */
.L_x_61:
[----:B------:R-:W-:Y:S01]  /*1fa0*/  USHF.L.U32 UR4, UR22, 0x15, URZ ;  /* 0x0000001516047899 */ /* 0x000fe200080006ff */
[C---:B------:R-:W-:Y:S01]  /*1fb0*/  IMAD.SHL.U32 R2, R0.reuse, 0x40, RZ ;  /* 0x0000004000027824 */ /* 0x040fe200078e00ff */
[----:B------:R-:W-:Y:S01]  /*1fc0*/  USHF.L.U32 UR22, UR22, 0x3, URZ ;  /* 0x0000000316167899 */ /* 0x000fe200080006ff */
[C---:B------:R-:W-:Y:S01]  /*1fd0*/  IMAD.SHL.U32 R21, R0.reuse, 0x2, RZ ;  /* 0x0000000200157824 */ /* 0x040fe200078e00ff */
[----:B------:R-:W-:Y:S01]  /*1fe0*/  ULOP3.LUT UR4, UR4, 0x600000, URZ, 0xc0, !UPT ;  /* 0x0060000004047892 */ /* 0x000fe2000f8ec0ff */
[C---:B-----5:R-:W-:Y:S01]  /*1ff0*/  IMAD.SHL.U32 R3, R0.reuse, 0x10, RZ ;  /* 0x0000001000037824 */ /* 0x060fe200078e00ff */
[----:B------:R-:W-:Y:S01]  /*2000*/  ULOP3.LUT UR22, UR22, 0x20, URZ, 0xc0, !UPT ;  /* 0x0000002016167892 */ /* 0x000fe2000f8ec0ff */
[----:B------:R-:W-:Y:S01]  /*2010*/  SHF.R.U32.HI R22, RZ, 0x1, R0 ;  /* 0x00000001ff167819 */ /* 0x000fe20000011600 */
[----:B------:R-:W-:Y:S01]  /*2020*/  IMAD.SHL.U32 R0, R0, 0x80, RZ ;  /* 0x0000008000007824 */ /* 0x000fe200078e00ff */
[----:B------:R-:W-:Y:S01]  /*2030*/  LOP3.LUT R2, R2, 0x1800, RZ, 0xc0, !PT ;  /* 0x0000180002027812 */ /* 0x000fe200078ec0ff */
[----:B------:R-:W-:Y:S01]  /*2040*/  UIADD3 UR4, UPT, UPT, UR22, UR4, UR29 ;  /* 0x0000000416047290 */ /* 0x000fe2000fffe01d */
[----:B------:R-:W-:-:S02]  /*2050*/  LOP3.LUT R21, R21, 0x20, RZ, 0xc0, !PT ;  /* 0x0000002015157812 */ /* 0x000fc400078ec0ff */
[----:B------:R-:W-:Y:S02]  /*2060*/  ELECT P0, URZ, PT ;  /* 0x0000000000ff782f */ /* 0x000fe40003800000 */
[----:B------:R-:W-:Y:S01]  /*2070*/  LOP3.LUT R2, R2, 0x70, R3, 0xf8, !PT ;  /* 0x0000007002027812 */ /* 0x000fe200078ef803 */
[----:B------:R-:W-:Y:S01]  /*2080*/  UMOV UR9, UR26 ;  /* 0x0000001a00097c82 */ /* 0x000fe20008000000 */
[----:B------:R-:W-:Y:S01]  /*2090*/  LOP3.LUT R21, R21, 0x40, R22, 0xf8, !PT ;  /* 0x0000004015157812 */ /* 0x000fe200078ef816 */
[----:B------:R-:W-:Y:S01]  /*20a0*/  UMOV UR10, UR11 ;  /* 0x0000000b000a7c82 */ /* 0x000fe20008000000 */
[----:B------:R-:W-:Y:S01]  /*20b0*/  ISETP.LT.U32.AND P0, PT, R20, 0x20, P0 ;  /* 0x000000201400780c */ /* 0x000fe20000701070 */
[----:B------:R-:W-:Y:S01]  /*20c0*/  LDTM.16dp32bit_t0_t15.x16 R4, tmem[UR4] ;  /* 0x00000004000479ee */ /* 0x000fe20008a00000 */
[----:B------:R-:W2:Y:S01]  /*20d0*/  LDTM.16dp32bit_t16_t31.x16 R4, tmem[UR4+0x10] ;  /* 0x00001004000479ee */ /* 0x000ea20008a20000 */
[----:B------:R-:W-:Y:S01]  /*20e0*/  LOP3.LUT R21, R2, R21, RZ, 0x3c, !PT ;  /* 0x0000001502157212 */ /* 0x000fe200078e3cff */
[----:B------:R-:W-:-:S03]  /*20f0*/  NOP ;  /* 0x0000000000007918 */ /* 0x000fc60000000000 */
[----:B------:R-:W-:-:S04]  /*2100*/  LOP3.LUT R0, R21, 0x780, R0, 0xf8, !PT ;  /* 0x0000078015007812 */ /* 0x000fc800078ef800 */
[----:B------:R-:W-:Y:S02]  /*2110*/  LOP3.LUT R2, R0, 0x10, RZ, 0x3c, !PT ;  /* 0x0000001000027812 */ /* 0x000fe400078e3cff */
[----:B--2---:R-:W-:Y:S01]  /*2120*/  VOTEU.ANY UP0, P0 ;  /* 0x0000000000ff7886 */ /* 0x004fe20000000100 */
[----:B------:R-:W-:-:S04]  /*2130*/  VOTEU.ANY UP1, P0 ;  /* 0x0000000000ff7886 */ /* 0x000fc80000020100 */
[----:B------:R-:W-:Y:S01]  /*2140*/  @UP0 UMOV UR4, UR23 ;  /* 0x0000001700040c82 */ /* 0x000fe20008000000 */
[----:B------:R-:W-:Y:S01]  /*2150*/  @UP0 UMOV UR5, UR28 ;  /* 0x0000001c00050c82 */ /* 0x000fe20008000000 */
[----:B------:R-:W-:Y:S02]  /*2160*/  F2FP.BF16.F32.PACK_AB R4, R5, R4 ;  /* 0x000000040504723e */ /* 0x000fe400000010ff */
[----:B------:R-:W-:Y:S02]  /*2170*/  F2FP.BF16.F32.PACK_AB R5, R7, R6 ;  /* 0x000000060705723e */ /* 0x000fe400000010ff */
[----:B------:R-:W-:Y:S02]  /*2180*/  F2FP.BF16.F32.PACK_AB R12, R13, R12 ;  /* 0x0000000c0d0c723e */ /* 0x000fe400000010ff */
[----:B------:R-:W-:Y:S02]  /*2190*/  F2FP.BF16.F32.PACK_AB R6, R9, R8 ;  /* 0x000000080906723e */ /* 0x000fe400000010ff */
[----:B------:R-:W-:-:S02]  /*21a0*/  F2FP.BF16.F32.PACK_AB R7, R11, R10 ;  /* 0x0000000a0b07723e */ /* 0x000fc400000010ff */
[----:B------:R-:W-:Y:S02]  /*21b0*/  F2FP.BF16.F32.PACK_AB R13, R15, R14 ;  /* 0x0000000e0f0d723e */ /* 0x000fe400000010ff */
[----:B------:R-:W-:Y:S01]  /*21c0*/  F2FP.BF16.F32.PACK_AB R14, R17, R16 ;  /* 0x00000010110e723e */ /* 0x000fe200000010ff */
[----:B---3--:R2:W-:Y:S01]  /*21d0*/  STS.128 [R0+UR8], R4 ;  /* 0x0000000400007988 */ /* 0x0085e20008000c08 */
[----:B------:R-:W-:-:S05]  /*21e0*/  F2FP.BF16.F32.PACK_AB R15, R19, R18 ;  /* 0x00000012130f723e */ /* 0x000fca00000010ff */
[----:B------:R2:W-:Y:S01]  /*21f0*/  STS.128 [R2+UR8], R12 ;  /* 0x0000000c02007988 */ /* 0x0005e20008000c08 */
[----:B------:R3:W-:Y:S06]  /*2200*/  MEMBAR.ALL.CTA ;  /* 0x0000000000007992 */ /* 0x0007ec0000008000 */
[----:B---3--:R-:W3:Y:S02]  /*2210*/  FENCE.VIEW.ASYNC.S ;  /* 0x00000000000073c6 */ /* 0x008ee40000000000 */
[----:B---3--:R-:W-:Y:S06]  /*2220*/  BAR.SYNC.DEFER_BLOCKING 0x0 ;  /* 0x0000000000007b1d */ /* 0x008fec0000010000 */
[----:B------:R2:W-:Y:S01]  /*2230*/  @UP1 UTMASTG.2D [UR8], [UR4] ;  /* 0x00000008040013b5 */ /* 0x0005e20008008000 */
[----:B------:R0:W-:Y:S01]  /*2240*/  UTMACMDFLUSH ;  /* 0x00000000000079b7 */ /* 0x0001e20000000000 */
[----:B------:R-:W-:-:S04]  /*2250*/  DEPBAR.LE SB0, 0x0 ;  /* 0x000080000000791a */ /* 0x000fc80000000000 */
[----:B------:R-:W-:Y:S08]  /*2260*/  BAR.SYNC.DEFER_BLOCKING 0x0 ;  /* 0x0000000000007b1d */ /* 0x000ff00000010000 */
[----:B------:R-:W-:Y:S06]  /*2270*/  BAR.SYNC.DEFER_BLOCKING 0x0 ;  /* 0x0000000000007b1d */ /* 0x000fec0000010000 */
[----:B--2---:R-:W-:Y:S05]  /*2280*/  @P2 BRA `(.L_x_63) ;  /* 0x0000000000a02947 */ /* 0x004fea0003800000 */
[----:B------:R-:W2:Y:S01]  /*2290*/  S2UR UR5, SR_CgaCtaId ;  /* 0x00000000000579c3 */ /* 0x000ea20000008800 */
[----:B------:R-:W-:Y:S01]  /*22a0*/  NOP ;  /* 0x0000000000007918 */ /* 0x000fe20000000000 */
[----:B------:R-:W-:Y:S01]  /*22b0*/  UMOV UR4, 0x50 ;  /* 0x0000005000047882 */ /* 0x000fe20000000000 */
[----:B------:R-:W-:Y:S02]  /*22c0*/  IMAD.U32 R0, RZ, RZ, UR29 ;  /* 0x0000001dff007e24 */ /* 0x000fe4000f8e00ff */
[----:B------:R-:W-:Y:S02]  /*22d0*/  IMAD.MOV.U32 R3, RZ, RZ, 0x3 ;  /* 0x00000003ff037424 */ /* 0x000fe400078e00ff */
[----:B------:R-:W-:Y:S01]  /*22e0*/  IMAD.MOV.U32 R7, RZ, RZ, 0x1 ;  /* 0x00000001ff077424 */ /* 0x000fe200078e00ff */
[----:B------:R-:W-:-:S04]  /*22f0*/  LOP3.LUT R0, R0, 0xffff, RZ, 0xc0, !PT ;  /* 0x0000ffff00007812 */ /* 0x000fc800078ec0ff */
[----:B------:R-:W-:-:S05]  /*2300*/  SHF.R.U32.HI R0, RZ, 0x5, R0 ;  /* 0x00000005ff007819 */ /* 0x000fca0000011600 */
[----:B------:R-:W-:Y:S01]  /*2310*/  VIADD R2, R0, 0x10 ;  /* 0x0000001000027836 */ /* 0x000fe20000000000 */
[----:B------:R-:W-:Y:S01]  /*2320*/  SHF.L.U32 R0, R3, R0, RZ ;  /* 0x0000000003007219 */ /* 0x000fe200000006ff */
[----:B--2---:R-:W-:-:S03]  /*2330*/  ULEA UR6, UR5, UR4, 0x18 ;  /* 0x0000000405067291 */ /* 0x004fc6000f8ec0ff */
[----:B------:R-:W-:-:S04]  /*2340*/  SHF.L.U32 R3, R7, R2, RZ ;  /* 0x0000000207037219 */ /* 0x000fc800000006ff */
[----:B------:R-:W-:Y:S02]  /*2350*/  LOP3.LUT R0, R3, R0, RZ, 0xfc, !PT ;  /* 0x0000000003007212 */ /* 0x000fe400078efcff */
[----:B------:R-:W2:Y:S02]  /*2360*/  LDS R5, [UR6] ;  /* 0x00000006ff057984 */ /* 0x000ea40008000800 */
[C---:B------:R-:W-:Y:S02]  /*2370*/  LOP3.LUT R2, R0.reuse, 0xffff, RZ, 0xc0, !PT ;  /* 0x0000ffff00027812 */ /* 0x040fe400078ec0ff */
[----:B--2---:R-:W-:-:S04]  /*2380*/  LOP3.LUT R3, R0, 0xffff, R5, 0x80, !PT ;  /* 0x0000ffff00037812 */ /* 0x004fc800078e8005 */
[----:B------:R-:W-:-:S13]  /*2390*/  ISETP.NE.AND P0, PT, R3, R2, PT ;  /* 0x000000020300720c */ /* 0x000fda0003f05270 */
[----:B------:R-:W-:Y:S05]  /*23a0*/  @P0 BRA `(.L_x_64) ;  /* 0x0000000000500947 */ /* 0x000fea0003800000 */
[----:B------:R-:W-:Y:S02]  /*23b0*/  SHF.R.U32.HI R5, RZ, 0x10, R5 ;  /* 0x00000010ff057819 */ /* 0x000fe40000011605 */
[----:B------:R-:W-:-:S04]  /*23c0*/  SHF.R.U32.HI R2, RZ, 0x10, R0 ;  /* 0x00000010ff027819 */ /* 0x000fc80000011600 */
[----:B------:R-:W-:-:S04]  /*23d0*/  LOP3.LUT R5, R5, R2, RZ, 0xc0, !PT ;  /* 0x0000000205057212 */ /* 0x000fc800078ec0ff */
[----:B------:R-:W-:-:S13]  /*23e0*/  ISETP.NE.AND P0, PT, R5, R2, PT ;  /* 0x000000020500720c */ /* 0x000fda0003f05270 */
[----:B------:R-:W-:Y:S05]  /*23f0*/  @P0 BRA `(.L_x_65) ;  /* 0x0000000000300947 */ /* 0x000fea0003800000 */
[----:B------:R-:W-:Y:S01]  /*2400*/  R2UR UR4, R0 ;  /* 0x00000000000472ca */ /* 0x000fe200000e0000 */
[----:B------:R-:W-:Y:S01]  /*2410*/  VOTEU.ANY UR5, UPT, PT ;  /* 0x0000000000057886 */ /* 0x000fe200038e0100 */
[----:B------:R-:W2:Y:S01]  /*2420*/  S2R R0, SR_LANEID ;  /* 0x0000000000007919 */ /* 0x000ea20000000000 */
[----:B------:R-:W-:-:S10]  /*2430*/  UFLO.U32 UR5, UR5 ;  /* 0x00000005000572bd */ /* 0x000fd400080e0000 */
[----:B------:R-:W-:-:S06]  /*2440*/  ULOP3.LUT UR4, URZ, UR4, URZ, 0x33, !UPT ;  /* 0x00000004ff047292 */ /* 0x000fcc000f8e33ff */
[----:B------:R-:W-:-:S04]  /*2450*/  IMAD.U32 R2, RZ, RZ, UR4 ;  /* 0x00000004ff027e24 */ /* 0x000fc8000f8e00ff */
[----:B------:R-:W3:Y:S02]  /*2460*/  REDUX UR7, R2 ;  /* 0x00000000020773c4 */ /* 0x000ee40000000000 */
[----:B------:R4:W-:Y:S01]  /*2470*/  UTCATOMSWS.AND URZ, UR4 ;  /* 0x0000000400ff79e3 */ /* 0x0009e20008000000 */
[----:B--2---:R-:W-:Y:S01]  /*2480*/  ISETP.EQ.U32.AND P0, PT, R0, UR5, PT ;  /* 0x0000000500007c0c */ /* 0x004fe2000bf02070 */
[----:B---3--:R-:W-:-:S12]  /*2490*/  IMAD.U32 R0, RZ, RZ, UR7 ;  /* 0x00000007ff007e24 */ /* 0x008fd8000f8e00ff */
[----:B------:R4:W-:Y:S01]  /*24a0*/  @P0 ATOMS.AND RZ, [UR6], R0 ;  /* 0x00000000ffff098c */ /* 0x0009e2000a800006 */
[----:B------:R-:W-:Y:S05]  /*24b0*/  BRA `(.L_x_63) ;  /* 0x0000000000147947 */ /* 0x000fea0003800000 */
.L_x_65:
[----:B------:R-:W-:-:S07]  /*24c0*/  MOV R2, 0x24e0 ;  /* 0x000024e000027802 */ /* 0x000fce0000000f00 */
[----:B-1----:R-:W-:Y:S05]  /*24d0*/  CALL.REL.NOINC `($__internal_0_$__cuda_sm10x_tcgen05_guardrail_trap_col_being_dealloced_not_returned_by_alloc) ;  /* 0x0000000000447944 */ /* 0x002fea0003c00000 */
[----:B------:R-:W-:Y:S05]  /*24e0*/  BRA `(.L_x_63) ;  /* 0x0000000000087947 */ /* 0x000fea0003800000 */
.L_x_64:
[----:B------:R-:W-:-:S07]  /*24f0*/  MOV R2, 0x2510 ;  /* 0x0000251000027802 */ /* 0x000fce0000000f00 */
[----:B-1----:R-:W-:Y:S05]  /*2500*/  CALL.REL.NOINC `($__internal_2_$__cuda_sm10x_tcgen05_guardrail_trap_unallocated_columns_being_dealloced) ;  /* 0x0000000000507944 */ /* 0x002fea0003c00000 */
.L_x_63:
[----:B------:R-:W-:Y:S01]  /*2510*/  NOP ;  /* 0x0000000000007918 */ /* 0x000fe20000000000 */
[----:B----4-:R-:W-:Y:S05]  /*2520*/  EXIT ;  /* 0x000000000000794d */ /* 0x010fea0003800000 */
.L_x_54:
[----:B------:R-:W2:Y:S02]  /*2530*/  SYNCS.PHASECHK.TRANS64.TRYWAIT P0, [UR8+0x2000], RZ ;  /* 0x002000ffff0075a7 */ /* 0x000ea40008001108 */
[----:B--2---:R-:W-:Y:S05]  /*2540*/  @!P0 BRA `(.L_x_54) ;  /* 0xfffffffc00f88947 */ /* 0x004fea000383ffff */
[----:B------:R-:W-:Y:S05]  /*2550*/  BRA `(.L_x_66) ;  /* 0xfffffff4005c7947 */ /* 0x000fea000383ffff */
.L_x_56:
[----:B------:R-:W2:Y:S02]  /*2560*/  SYNCS.PHASECHK.TRANS64.TRYWAIT P1, [UR8+0x2010], RZ ;  /* 0x002010ffff0075a7 */ /* 0x000ea40008021108 */
[----:B--2---:R-:W-:Y:S05]  /*2570*/  @!P1 BRA `(.L_x_56) ;  /* 0xfffffffc00f89947 */ /* 0x004fea000383ffff */
[----:B------:R-:W-:Y:S05]  /*2580*/  BRA `(.L_x_67) ;  /* 0xfffffff400a07947 */ /* 0x000fea000383ffff */
.L_x_57:
[----:B------:R-:W3:Y:S02]  /*2590*/  SYNCS.PHASECHK.TRANS64.TRYWAIT P0, [UR8+0x2000], R3 ;  /* 0x00200003ff0075a7 */ /* 0x000ee40008001108 */
[----:B---3--:R-:W-:Y:S05]  /*25a0*/  @!P0 BRA `(.L_x_57) ;  /* 0xfffffffc00f88947 */ /* 0x008fea000383ffff */
[----:B------:R-:W-:Y:S05]  /*25b0*/  BRA `(.L_x_68) ;  /* 0xfffffff8000c7947 */ /* 0x000fea000383ffff */
.L_x_59:
[----:B------:R-:W4:Y:S02]  /*25c0*/  SYNCS.PHASECHK.TRANS64.TRYWAIT P0, [UR8+0x2010], R3 ;  /* 0x00201003ff0075a7 */ /* 0x000f240008001108 */
[----:B----4-:R-:W-:Y:S05]  /*25d0*/  @!P0 BRA `(.L_x_59) ;  /* 0xfffffffc00f88947 */ /* 0x010fea000383ffff */
[----:B------:R-:W-:Y:S05]  /*25e0*/  BRA `(.L_x_69) ;  /* 0xfffffff800447947 */ /* 0x000fea000383ffff */
        .weak           $__internal_0_$__cuda_sm10x_tcgen05_guardrail_trap_col_being_dealloced_not_returned_by_alloc
        .type           $__internal_0_$__cuda_sm10x_tcgen05_guardrail_trap_col_being_dealloced_not_returned_by_alloc,@function
        .size           $__internal_0_$__cuda_sm10x_tcgen05_guardrail_trap_col_being_dealloced_not_returned_by_alloc,($__internal_1_$__cuda_sm10x_tcgen05_guardrail_trap_phase_invalid_during_alloc - $__internal_0_$__cuda_sm10x_tcgen05_guardrail_trap_col_being_dealloced_not_returned_by_alloc)
$__internal_0_$__cuda_sm10x_tcgen05_guardrail_trap_col_being_dealloced_not_returned_by_alloc:
[----:B------:R-:W-:Y:S05]  /*25f0*/  BPT.TRAP 0x1 ;  /* 0x000000040000795c */ /* 0x000fea0000300000 */
[----:B------:R-:W-:-:S04]  /*2600*/  IMAD.MOV.U32 R3, RZ, RZ, 0x0 ;  /* 0x00000000ff037424 */ /* 0x000fc800078e00ff */
[----:B------:R-:W-:Y:S05]  /*2610*/  RET.REL.NODEC R2 `(gluon_tcgen05) ;  /* 0xffffffd802787950 */ /* 0x000fea0003c3ffff */
        .weak           $__internal_1_$__cuda_sm10x_tcgen05_guardrail_trap_phase_invalid_during_alloc
        .type           $__internal_1_$__cuda_sm10x_tcgen05_guardrail_trap_phase_invalid_during_alloc,@function
        .size           $__internal_1_$__cuda_sm10x_tcgen05_guardrail_trap_phase_invalid_during_alloc,($__internal_2_$__cuda_sm10x_tcgen05_guardrail_trap_unallocated_columns_being_dealloced - $__internal_1_$__cuda_sm10x_tcgen05_guardrail_trap_phase_invalid_during_alloc)
$__internal_1_$__cuda_sm10x_tcgen05_guardrail_trap_phase_invalid_during_alloc:
[----:B------:R-:W-:Y:S05]  /*2620*/  BPT.TRAP 0x1 ;  /* 0x000000040000795c */ /* 0x000fea0000300000 */
[----:B------:R-:W-:-:S04]  /*2630*/  IMAD.MOV.U32 R3, RZ, RZ, 0x0 ;  /* 0x00000000ff037424 */ /* 0x000fc800078e00ff */
[----:B------:R-:W-:Y:S05]  /*2640*/  RET.REL.NODEC R2 `(gluon_tcgen05) ;  /* 0xffffffd8026c7950 */ /* 0x000fea0003c3ffff */
        .weak           $__internal_2_$__cuda_sm10x_tcgen05_guardrail_trap_unallocated_columns_being_dealloced
        .type           $__internal_2_$__cuda_sm10x_tcgen05_guardrail_trap_unallocated_columns_being_dealloced,@function
        .size           $__internal_2_$__cuda_sm10x_tcgen05_guardrail_trap_unallocated_columns_being_dealloced,(.L_x_73 - $__internal_2_$__cuda_sm10x_tcgen05_guardrail_trap_unallocated_columns_being_dealloced)
$__internal_2_$__cuda_sm10x_tcgen05_guardrail_trap_unallocated_columns_being_dealloced:
[----:B------:R-:W-:Y:S05]  /*2650*/  BPT.TRAP 0x1 ;  /* 0x000000040000795c */ /* 0x000fea0000300000 */
[----:B------:R-:W-:-:S04]  /*2660*/  IMAD.MOV.U32 R3, RZ, RZ, 0x0 ;  /* 0x00000000ff037424 */ /* 0x000fc800078e00ff */
[----:B------:R-:W-:Y:S05]  /*2670*/  RET.REL.NODEC R2 `(gluon_tcgen05) ;  /* 0xffffffd802607950 */ /* 0x000fea0003c3ffff */
.L_x_70:
[----:B------:R-:W-:-:S00]  /*2680*/  BRA `(.L_x_70) ;  /* 0xfffffffc00fc7947 */ /* 0x000fc0000383ffff */
[----:B------:R-:W-:-:S00]  /*2690*/  NOP ;  /* 0x0000000000007918 */ /* 0x000fc00000000000 */
        /* <DEDUP_REMOVED lines=14> */
.L_x_73:


//--------------------- .nv.shared.gluon_tcgen05  --------------------------
	.section	.nv.shared.gluon_tcgen05,"aw",@nobits
	.sectionflags	@""
	.align	16
	.zero		1024


//--------------------- .nv.shared.reserved.0     --------------------------
	.section	.nv.shared.reserved.0,"aw",@nobits
	.align	8
	.weak		__nv_reservedSMEM_offset_0_alias
	.size		__nv_reservedSMEM_offset_0_alias, 0, 64
	.other		__nv_reservedSMEM_offset_0_alias,@"STO_CUDA_RESERVED_SHARED STV_DEFAULT"
__nv_reservedSMEM_offset_0_alias:
	.zero		0
.nv.shared.reserved.0:
	.zero		64
	.weak		__nv_reservedSMEM_allocation_phase
	.type		__nv_reservedSMEM_allocation_phase,@object
	.size		__nv_reservedSMEM_allocation_phase,(.L_0 - __nv_reservedSMEM_allocation_phase)
__nv_reservedSMEM_allocation_phase:
	.zero		1
.L_0:
	.zero		7
	.weak		__nv_reservedSMEM_devtool_atexit_pc
	.type		__nv_reservedSMEM_devtool_atexit_pc,@object
	.size		__nv_reservedSMEM_devtool_atexit_pc,(__nv_reservedSMEM_allocation_mask - __nv_reservedSMEM_devtool_atexit_pc)
__nv_reservedSMEM_devtool_atexit_pc:
	.zero		8
	.weak		__nv_reservedSMEM_allocation_mask
	.type		__nv_reservedSMEM_allocation_mask,@object
	.size		__nv_reservedSMEM_allocation_mask,(.L_2 - __nv_reservedSMEM_allocation_mask)
__nv_reservedSMEM_allocation_mask:
	.zero		4
.L_2:


//--------------------- .nv.constant0.gluon_tcgen05 --------------------------
	.section	.nv.constant0.gluon_tcgen05,"a",@progbits
	.sectionflags	@""
	.align	4
.nv.constant0.gluon_tcgen05:
	.zero		976


//--------------------- SYMBOLS --------------------------

	.type		.nv.reservedSmem.offset0,@object
	.size		.nv.reservedSmem.offset0,0x4
	.type		.nv.reservedSmem.cap,@object
	.size		.nv.reservedSmem.cap,0x4
